//
// Generated by NVIDIA NVVM Compiler
//
// Compiler Build ID: CL-36424714
// Cuda compilation tools, release 13.0, V13.0.88
// Based on NVVM 20.0.0
//

.version 9.0
.target sm_100
.address_size 64

	// .globl	_Z15updateCentroidsPdS_S_iii
.extern .shared .align 16 .b8 sDKcindexed[];

.visible .entry _Z15updateCentroidsPdS_S_iii(
	.param .u64 .ptr .align 1 _Z15updateCentroidsPdS_S_iii_param_0,
	.param .u64 .ptr .align 1 _Z15updateCentroidsPdS_S_iii_param_1,
	.param .u64 .ptr .align 1 _Z15updateCentroidsPdS_S_iii_param_2,
	.param .u32 _Z15updateCentroidsPdS_S_iii_param_3,
	.param .u32 _Z15updateCentroidsPdS_S_iii_param_4,
	.param .u32 _Z15updateCentroidsPdS_S_iii_param_5
)
{
	.reg .pred 	%p<26>;
	.reg .b32 	%r<147>;
	.reg .b32 	%f<72>;
	.reg .b64 	%rd<50>;
	.reg .b64 	%fd<63>;

	ld.param.u64 	%rd9, [_Z15updateCentroidsPdS_S_iii_param_0];
	ld.param.u64 	%rd10, [_Z15updateCentroidsPdS_S_iii_param_2];
	ld.param.u32 	%r92, [_Z15updateCentroidsPdS_S_iii_param_3];
	ld.param.u32 	%r93, [_Z15updateCentroidsPdS_S_iii_param_4];
	cvta.to.global.u64 	%rd1, %rd9;
	cvta.to.global.u64 	%rd2, %rd10;
	mov.u32 	%r94, %ctaid.y;
	mov.u32 	%r95, %ntid.y;
	mov.u32 	%r96, %tid.y;
	mad.lo.s32 	%r1, %r94, %r95, %r96;
	mov.u32 	%r97, %ctaid.x;
	mov.u32 	%r98, %ntid.x;
	mul.lo.s32 	%r2, %r97, %r98;
	mov.u32 	%r3, %tid.x;
	add.s32 	%r4, %r2, %r3;
	setp.ge.s32 	%p1, %r4, %r93;
	@%p1 bra 	$L__BB0_44;
	setp.lt.s32 	%p2, %r92, 1;
	mov.f32 	%f49, 0f00000000;
	mov.f32 	%f71, %f49;
	@%p2 bra 	$L__BB0_43;
	cvt.rn.f64.u32 	%fd1, %r1;
	and.b32  	%r5, %r92, 7;
	setp.lt.u32 	%p3, %r92, 8;
	mov.f32 	%f49, 0f00000000;
	mov.b32 	%r137, 0;
	mov.u32 	%r120, %r137;
	mov.u32 	%r131, %r4;
	@%p3 bra 	$L__BB0_21;
	and.b32  	%r137, %r92, 2147483640;
	neg.s32 	%r117, %r137;
	add.s32 	%r102, %r3, %r93;
	add.s32 	%r116, %r102, %r2;
	shl.b32 	%r9, %r93, 3;
	mad.lo.s32 	%r115, %r93, 7, %r4;
	mad.lo.s32 	%r114, %r93, 6, %r4;
	mad.lo.s32 	%r113, %r93, 5, %r4;
	shl.b32 	%r103, %r93, 2;
	add.s32 	%r112, %r4, %r103;
	mad.lo.s32 	%r111, %r93, 3, %r4;
	add.s64 	%rd49, %rd2, 32;
	shl.b32 	%r104, %r93, 1;
	add.s32 	%r110, %r4, %r104;
	mov.f32 	%f49, 0f00000000;
	mov.b32 	%r120, 0;
	mov.u32 	%r131, %r4;
$L__BB0_4:
	.pragma "nounroll";
	ld.global.f64 	%fd2, [%rd49+-32];
	setp.neu.f64 	%p4, %fd2, %fd1;
	@%p4 bra 	$L__BB0_6;
	mul.wide.s32 	%rd11, %r131, 8;
	add.s64 	%rd12, %rd1, %rd11;
	ld.global.f64 	%fd3, [%rd12];
	cvt.f64.f32 	%fd4, %f49;
	add.f64 	%fd5, %fd3, %fd4;
	cvt.rn.f32.f64 	%f49, %fd5;
	add.s32 	%r120, %r120, 1;
$L__BB0_6:
	ld.global.f64 	%fd6, [%rd49+-24];
	setp.neu.f64 	%p5, %fd6, %fd1;
	@%p5 bra 	$L__BB0_8;
	mul.wide.s32 	%rd13, %r116, 8;
	add.s64 	%rd14, %rd1, %rd13;
	ld.global.f64 	%fd7, [%rd14];
	cvt.f64.f32 	%fd8, %f49;
	add.f64 	%fd9, %fd7, %fd8;
	cvt.rn.f32.f64 	%f49, %fd9;
	add.s32 	%r120, %r120, 1;
$L__BB0_8:
	add.s32 	%r30, %r131, %r93;
	ld.global.f64 	%fd10, [%rd49+-16];
	setp.neu.f64 	%p6, %fd10, %fd1;
	@%p6 bra 	$L__BB0_10;
	mul.wide.s32 	%rd15, %r110, 8;
	add.s64 	%rd16, %rd1, %rd15;
	ld.global.f64 	%fd11, [%rd16];
	cvt.f64.f32 	%fd12, %f49;
	add.f64 	%fd13, %fd11, %fd12;
	cvt.rn.f32.f64 	%f49, %fd13;
	add.s32 	%r120, %r120, 1;
$L__BB0_10:
	add.s32 	%r33, %r30, %r93;
	ld.global.f64 	%fd14, [%rd49+-8];
	setp.neu.f64 	%p7, %fd14, %fd1;
	@%p7 bra 	$L__BB0_12;
	mul.wide.s32 	%rd17, %r111, 8;
	add.s64 	%rd18, %rd1, %rd17;
	ld.global.f64 	%fd15, [%rd18];
	cvt.f64.f32 	%fd16, %f49;
	add.f64 	%fd17, %fd15, %fd16;
	cvt.rn.f32.f64 	%f49, %fd17;
	add.s32 	%r120, %r120, 1;
$L__BB0_12:
	add.s32 	%r36, %r33, %r93;
	ld.global.f64 	%fd18, [%rd49];
	setp.neu.f64 	%p8, %fd18, %fd1;
	@%p8 bra 	$L__BB0_14;
	mul.wide.s32 	%rd19, %r112, 8;
	add.s64 	%rd20, %rd1, %rd19;
	ld.global.f64 	%fd19, [%rd20];
	cvt.f64.f32 	%fd20, %f49;
	add.f64 	%fd21, %fd19, %fd20;
	cvt.rn.f32.f64 	%f49, %fd21;
	add.s32 	%r120, %r120, 1;
$L__BB0_14:
	add.s32 	%r39, %r36, %r93;
	ld.global.f64 	%fd22, [%rd49+8];
	setp.neu.f64 	%p9, %fd22, %fd1;
	@%p9 bra 	$L__BB0_16;
	mul.wide.s32 	%rd21, %r113, 8;
	add.s64 	%rd22, %rd1, %rd21;
	ld.global.f64 	%fd23, [%rd22];
	cvt.f64.f32 	%fd24, %f49;
	add.f64 	%fd25, %fd23, %fd24;
	cvt.rn.f32.f64 	%f49, %fd25;
	add.s32 	%r120, %r120, 1;
$L__BB0_16:
	add.s32 	%r42, %r39, %r93;
	ld.global.f64 	%fd26, [%rd49+16];
	setp.neu.f64 	%p10, %fd26, %fd1;
	@%p10 bra 	$L__BB0_18;
	mul.wide.s32 	%rd23, %r114, 8;
	add.s64 	%rd24, %rd1, %rd23;
	ld.global.f64 	%fd27, [%rd24];
	cvt.f64.f32 	%fd28, %f49;
	add.f64 	%fd29, %fd27, %fd28;
	cvt.rn.f32.f64 	%f49, %fd29;
	add.s32 	%r120, %r120, 1;
$L__BB0_18:
	add.s32 	%r45, %r42, %r93;
	ld.global.f64 	%fd30, [%rd49+24];
	setp.neu.f64 	%p11, %fd30, %fd1;
	@%p11 bra 	$L__BB0_20;
	mul.wide.s32 	%rd25, %r115, 8;
	add.s64 	%rd26, %rd1, %rd25;
	ld.global.f64 	%fd31, [%rd26];
	cvt.f64.f32 	%fd32, %f49;
	add.f64 	%fd33, %fd31, %fd32;
	cvt.rn.f32.f64 	%f49, %fd33;
	add.s32 	%r120, %r120, 1;
$L__BB0_20:
	add.s32 	%r105, %r45, %r93;
	add.s32 	%r131, %r105, %r93;
	add.s32 	%r117, %r117, 8;
	add.s32 	%r116, %r116, %r9;
	add.s32 	%r115, %r115, %r9;
	add.s32 	%r114, %r114, %r9;
	add.s32 	%r113, %r113, %r9;
	add.s32 	%r112, %r112, %r9;
	add.s32 	%r111, %r111, %r9;
	add.s64 	%rd49, %rd49, 64;
	add.s32 	%r110, %r110, %r9;
	setp.ne.s32 	%p12, %r117, 0;
	@%p12 bra 	$L__BB0_4;
$L__BB0_21:
	setp.eq.s32 	%p13, %r5, 0;
	@%p13 bra 	$L__BB0_42;
	and.b32  	%r61, %r92, 3;
	setp.lt.u32 	%p14, %r5, 4;
	@%p14 bra 	$L__BB0_32;
	mul.wide.u32 	%rd27, %r137, 8;
	add.s64 	%rd6, %rd2, %rd27;
	ld.global.f64 	%fd34, [%rd6];
	setp.neu.f64 	%p15, %fd34, %fd1;
	@%p15 bra 	$L__BB0_25;
	mul.wide.s32 	%rd28, %r131, 8;
	add.s64 	%rd29, %rd1, %rd28;
	ld.global.f64 	%fd35, [%rd29];
	cvt.f64.f32 	%fd36, %f49;
	add.f64 	%fd37, %fd35, %fd36;
	cvt.rn.f32.f64 	%f49, %fd37;
	add.s32 	%r120, %r120, 1;
$L__BB0_25:
	add.s32 	%r64, %r131, %r93;
	ld.global.f64 	%fd38, [%rd6+8];
	setp.neu.f64 	%p16, %fd38, %fd1;
	@%p16 bra 	$L__BB0_27;
	mul.wide.s32 	%rd30, %r64, 8;
	add.s64 	%rd31, %rd1, %rd30;
	ld.global.f64 	%fd39, [%rd31];
	cvt.f64.f32 	%fd40, %f49;
	add.f64 	%fd41, %fd39, %fd40;
	cvt.rn.f32.f64 	%f49, %fd41;
	add.s32 	%r120, %r120, 1;
$L__BB0_27:
	add.s32 	%r67, %r64, %r93;
	ld.global.f64 	%fd42, [%rd6+16];
	setp.neu.f64 	%p17, %fd42, %fd1;
	@%p17 bra 	$L__BB0_29;
	mul.wide.s32 	%rd32, %r67, 8;
	add.s64 	%rd33, %rd1, %rd32;
	ld.global.f64 	%fd43, [%rd33];
	cvt.f64.f32 	%fd44, %f49;
	add.f64 	%fd45, %fd43, %fd44;
	cvt.rn.f32.f64 	%f49, %fd45;
	add.s32 	%r120, %r120, 1;
$L__BB0_29:
	add.s32 	%r70, %r67, %r93;
	ld.global.f64 	%fd46, [%rd6+24];
	setp.neu.f64 	%p18, %fd46, %fd1;
	@%p18 bra 	$L__BB0_31;
	mul.wide.s32 	%rd34, %r70, 8;
	add.s64 	%rd35, %rd1, %rd34;
	ld.global.f64 	%fd47, [%rd35];
	cvt.f64.f32 	%fd48, %f49;
	add.f64 	%fd49, %fd47, %fd48;
	cvt.rn.f32.f64 	%f49, %fd49;
	add.s32 	%r120, %r120, 1;
$L__BB0_31:
	add.s32 	%r131, %r70, %r93;
	add.s32 	%r137, %r137, 4;
$L__BB0_32:
	setp.eq.s32 	%p19, %r61, 0;
	@%p19 bra 	$L__BB0_42;
	setp.eq.s32 	%p20, %r61, 1;
	@%p20 bra 	$L__BB0_39;
	mul.wide.u32 	%rd36, %r137, 8;
	add.s64 	%rd7, %rd2, %rd36;
	ld.global.f64 	%fd50, [%rd7];
	setp.neu.f64 	%p21, %fd50, %fd1;
	@%p21 bra 	$L__BB0_36;
	mul.wide.s32 	%rd37, %r131, 8;
	add.s64 	%rd38, %rd1, %rd37;
	ld.global.f64 	%fd51, [%rd38];
	cvt.f64.f32 	%fd52, %f49;
	add.f64 	%fd53, %fd51, %fd52;
	cvt.rn.f32.f64 	%f49, %fd53;
	add.s32 	%r120, %r120, 1;
$L__BB0_36:
	add.s32 	%r81, %r131, %r93;
	ld.global.f64 	%fd54, [%rd7+8];
	setp.neu.f64 	%p22, %fd54, %fd1;
	@%p22 bra 	$L__BB0_38;
	mul.wide.s32 	%rd39, %r81, 8;
	add.s64 	%rd40, %rd1, %rd39;
	ld.global.f64 	%fd55, [%rd40];
	cvt.f64.f32 	%fd56, %f49;
	add.f64 	%fd57, %fd55, %fd56;
	cvt.rn.f32.f64 	%f49, %fd57;
	add.s32 	%r120, %r120, 1;
$L__BB0_38:
	add.s32 	%r131, %r81, %r93;
	add.s32 	%r137, %r137, 2;
$L__BB0_39:
	and.b32  	%r108, %r92, 1;
	setp.eq.b32 	%p23, %r108, 1;
	not.pred 	%p24, %p23;
	@%p24 bra 	$L__BB0_42;
	mul.wide.u32 	%rd41, %r137, 8;
	add.s64 	%rd42, %rd2, %rd41;
	ld.global.f64 	%fd58, [%rd42];
	setp.neu.f64 	%p25, %fd58, %fd1;
	@%p25 bra 	$L__BB0_42;
	mul.wide.s32 	%rd43, %r131, 8;
	add.s64 	%rd44, %rd1, %rd43;
	ld.global.f64 	%fd59, [%rd44];
	cvt.f64.f32 	%fd60, %f49;
	add.f64 	%fd61, %fd59, %fd60;
	cvt.rn.f32.f64 	%f49, %fd61;
	add.s32 	%r120, %r120, 1;
$L__BB0_42:
	cvt.rn.f32.s32 	%f71, %r120;
$L__BB0_43:
	ld.param.u64 	%rd48, [_Z15updateCentroidsPdS_S_iii_param_1];
	div.rn.f32 	%f47, %f49, %f71;
	cvt.f64.f32 	%fd62, %f47;
	mad.lo.s32 	%r109, %r93, %r1, %r4;
	cvta.to.global.u64 	%rd45, %rd48;
	mul.wide.s32 	%rd46, %r109, 8;
	add.s64 	%rd47, %rd45, %rd46;
	st.global.f64 	[%rd47], %fd62;
$L__BB0_44:
	ret;

}
	// .globl	_Z5UDistiiiPdS_S_
.visible .entry _Z5UDistiiiPdS_S_(
	.param .u32 _Z5UDistiiiPdS_S__param_0,
	.param .u32 _Z5UDistiiiPdS_S__param_1,
	.param .u32 _Z5UDistiiiPdS_S__param_2,
	.param .u64 .ptr .align 1 _Z5UDistiiiPdS_S__param_3,
	.param .u64 .ptr .align 1 _Z5UDistiiiPdS_S__param_4,
	.param .u64 .ptr .align 1 _Z5UDistiiiPdS_S__param_5
)
{
	.reg .pred 	%p<13>;
	.reg .b32 	%r<43>;
	.reg .b64 	%rd<40>;
	.reg .b64 	%fd<84>;

	ld.param.u32 	%r18, [_Z5UDistiiiPdS_S__param_0];
	ld.param.u32 	%r20, [_Z5UDistiiiPdS_S__param_1];
	ld.param.u32 	%r21, [_Z5UDistiiiPdS_S__param_2];
	ld.param.u64 	%rd7, [_Z5UDistiiiPdS_S__param_3];
	ld.param.u64 	%rd8, [_Z5UDistiiiPdS_S__param_4];
	ld.param.u64 	%rd9, [_Z5UDistiiiPdS_S__param_5];
	cvta.to.global.u64 	%rd1, %rd8;
	cvta.to.global.u64 	%rd2, %rd9;
	mov.u32 	%r22, %ctaid.y;
	mov.u32 	%r23, %ntid.y;
	mov.u32 	%r24, %tid.y;
	mad.lo.s32 	%r25, %r22, %r23, %r24;
	mov.u32 	%r26, %ctaid.x;
	mov.u32 	%r27, %ntid.x;
	mov.u32 	%r28, %tid.x;
	mad.lo.s32 	%r2, %r26, %r27, %r28;
	setp.ge.s32 	%p1, %r2, %r20;
	setp.ge.s32 	%p2, %r25, %r21;
	or.pred  	%p3, %p1, %p2;
	@%p3 bra 	$L__BB1_14;
	mul.lo.s32 	%r3, %r2, %r18;
	mul.lo.s32 	%r4, %r25, %r18;
	setp.lt.s32 	%p4, %r18, 1;
	mov.f64 	%fd83, 0d0000000000000000;
	@%p4 bra 	$L__BB1_13;
	and.b32  	%r5, %r18, 7;
	setp.lt.u32 	%p5, %r18, 8;
	mov.f64 	%fd83, 0d0000000000000000;
	mov.b32 	%r41, 0;
	@%p5 bra 	$L__BB1_5;
	and.b32  	%r41, %r18, 2147483640;
	neg.s32 	%r39, %r41;
	add.s64 	%rd3, %rd2, 32;
	mul.wide.u32 	%rd10, %r4, 8;
	add.s64 	%rd11, %rd10, %rd1;
	add.s64 	%rd39, %rd11, 32;
	mov.f64 	%fd83, 0d0000000000000000;
	mov.u32 	%r38, %r3;
$L__BB1_4:
	.pragma "nounroll";
	mul.wide.s32 	%rd12, %r38, 8;
	add.s64 	%rd13, %rd3, %rd12;
	ld.global.f64 	%fd17, [%rd13+-32];
	ld.global.f64 	%fd18, [%rd39+-32];
	sub.f64 	%fd19, %fd17, %fd18;
	fma.rn.f64 	%fd20, %fd19, %fd19, %fd83;
	ld.global.f64 	%fd21, [%rd13+-24];
	ld.global.f64 	%fd22, [%rd39+-24];
	sub.f64 	%fd23, %fd21, %fd22;
	fma.rn.f64 	%fd24, %fd23, %fd23, %fd20;
	ld.global.f64 	%fd25, [%rd13+-16];
	ld.global.f64 	%fd26, [%rd39+-16];
	sub.f64 	%fd27, %fd25, %fd26;
	fma.rn.f64 	%fd28, %fd27, %fd27, %fd24;
	ld.global.f64 	%fd29, [%rd13+-8];
	ld.global.f64 	%fd30, [%rd39+-8];
	sub.f64 	%fd31, %fd29, %fd30;
	fma.rn.f64 	%fd32, %fd31, %fd31, %fd28;
	ld.global.f64 	%fd33, [%rd13];
	ld.global.f64 	%fd34, [%rd39];
	sub.f64 	%fd35, %fd33, %fd34;
	fma.rn.f64 	%fd36, %fd35, %fd35, %fd32;
	ld.global.f64 	%fd37, [%rd13+8];
	ld.global.f64 	%fd38, [%rd39+8];
	sub.f64 	%fd39, %fd37, %fd38;
	fma.rn.f64 	%fd40, %fd39, %fd39, %fd36;
	ld.global.f64 	%fd41, [%rd13+16];
	ld.global.f64 	%fd42, [%rd39+16];
	sub.f64 	%fd43, %fd41, %fd42;
	fma.rn.f64 	%fd44, %fd43, %fd43, %fd40;
	ld.global.f64 	%fd45, [%rd13+24];
	ld.global.f64 	%fd46, [%rd39+24];
	sub.f64 	%fd47, %fd45, %fd46;
	fma.rn.f64 	%fd83, %fd47, %fd47, %fd44;
	add.s32 	%r39, %r39, 8;
	add.s32 	%r38, %r38, 8;
	add.s64 	%rd39, %rd39, 64;
	setp.ne.s32 	%p6, %r39, 0;
	@%p6 bra 	$L__BB1_4;
$L__BB1_5:
	setp.eq.s32 	%p7, %r5, 0;
	@%p7 bra 	$L__BB1_13;
	and.b32  	%r13, %r18, 3;
	setp.lt.u32 	%p8, %r5, 4;
	@%p8 bra 	$L__BB1_8;
	add.s32 	%r30, %r41, %r3;
	mul.wide.s32 	%rd14, %r30, 8;
	add.s64 	%rd15, %rd2, %rd14;
	ld.global.f64 	%fd49, [%rd15];
	add.s32 	%r31, %r41, %r4;
	mul.wide.u32 	%rd16, %r31, 8;
	add.s64 	%rd17, %rd1, %rd16;
	ld.global.f64 	%fd50, [%rd17];
	sub.f64 	%fd51, %fd49, %fd50;
	fma.rn.f64 	%fd52, %fd51, %fd51, %fd83;
	ld.global.f64 	%fd53, [%rd15+8];
	cvt.u64.u32 	%rd18, %r4;
	cvt.u64.u32 	%rd19, %r41;
	add.s64 	%rd20, %rd19, %rd18;
	shl.b64 	%rd21, %rd20, 3;
	add.s64 	%rd22, %rd1, %rd21;
	ld.global.f64 	%fd54, [%rd22+8];
	sub.f64 	%fd55, %fd53, %fd54;
	fma.rn.f64 	%fd56, %fd55, %fd55, %fd52;
	ld.global.f64 	%fd57, [%rd15+16];
	ld.global.f64 	%fd58, [%rd22+16];
	sub.f64 	%fd59, %fd57, %fd58;
	fma.rn.f64 	%fd60, %fd59, %fd59, %fd56;
	ld.global.f64 	%fd61, [%rd15+24];
	ld.global.f64 	%fd62, [%rd22+24];
	sub.f64 	%fd63, %fd61, %fd62;
	fma.rn.f64 	%fd83, %fd63, %fd63, %fd60;
	add.s32 	%r41, %r41, 4;
$L__BB1_8:
	setp.eq.s32 	%p9, %r13, 0;
	@%p9 bra 	$L__BB1_13;
	setp.eq.s32 	%p10, %r13, 1;
	@%p10 bra 	$L__BB1_11;
	add.s32 	%r32, %r41, %r3;
	mul.wide.s32 	%rd23, %r32, 8;
	add.s64 	%rd24, %rd2, %rd23;
	ld.global.f64 	%fd65, [%rd24];
	add.s32 	%r33, %r41, %r4;
	mul.wide.u32 	%rd25, %r33, 8;
	add.s64 	%rd26, %rd1, %rd25;
	ld.global.f64 	%fd66, [%rd26];
	sub.f64 	%fd67, %fd65, %fd66;
	fma.rn.f64 	%fd68, %fd67, %fd67, %fd83;
	ld.global.f64 	%fd69, [%rd24+8];
	cvt.u64.u32 	%rd27, %r4;
	cvt.u64.u32 	%rd28, %r41;
	add.s64 	%rd29, %rd28, %rd27;
	shl.b64 	%rd30, %rd29, 3;
	add.s64 	%rd31, %rd1, %rd30;
	ld.global.f64 	%fd70, [%rd31+8];
	sub.f64 	%fd71, %fd69, %fd70;
	fma.rn.f64 	%fd83, %fd71, %fd71, %fd68;
	add.s32 	%r41, %r41, 2;
$L__BB1_11:
	and.b32  	%r34, %r18, 1;
	setp.eq.b32 	%p11, %r34, 1;
	not.pred 	%p12, %p11;
	@%p12 bra 	$L__BB1_13;
	add.s32 	%r35, %r41, %r3;
	mul.wide.s32 	%rd32, %r35, 8;
	add.s64 	%rd33, %rd2, %rd32;
	ld.global.f64 	%fd72, [%rd33];
	add.s32 	%r36, %r41, %r4;
	mul.wide.u32 	%rd34, %r36, 8;
	add.s64 	%rd35, %rd1, %rd34;
	ld.global.f64 	%fd73, [%rd35];
	sub.f64 	%fd74, %fd72, %fd73;
	fma.rn.f64 	%fd83, %fd74, %fd74, %fd83;
$L__BB1_13:
	sqrt.rn.f64 	%fd75, %fd83;
	mad.lo.s32 	%r37, %r21, %r2, %r25;
	cvta.to.global.u64 	%rd36, %rd7;
	mul.wide.s32 	%rd37, %r37, 8;
	add.s64 	%rd38, %rd36, %rd37;
	st.global.f64 	[%rd38], %fd75;
$L__BB1_14:
	ret;

}
	// .globl	_Z8Kernel04PdPiS0_S_i
.visible .entry _Z8Kernel04PdPiS0_S_i(
	.param .u64 .ptr .align 1 _Z8Kernel04PdPiS0_S_i_param_0,
	.param .u64 .ptr .align 1 _Z8Kernel04PdPiS0_S_i_param_1,
	.param .u64 .ptr .align 1 _Z8Kernel04PdPiS0_S_i_param_2,
	.param .u64 .ptr .align 1 _Z8Kernel04PdPiS0_S_i_param_3,
	.param .u32 _Z8Kernel04PdPiS0_S_i_param_4
)
{
	.reg .pred 	%p<12>;
	.reg .b32 	%r<33>;
	.reg .b64 	%rd<17>;
	.reg .b64 	%fd<11>;

	ld.param.u64 	%rd1, [_Z8Kernel04PdPiS0_S_i_param_0];
	ld.param.u64 	%rd2, [_Z8Kernel04PdPiS0_S_i_param_1];
	ld.param.u64 	%rd3, [_Z8Kernel04PdPiS0_S_i_param_2];
	ld.param.u64 	%rd4, [_Z8Kernel04PdPiS0_S_i_param_3];
	ld.param.u32 	%r16, [_Z8Kernel04PdPiS0_S_i_param_4];
	mov.u32 	%r1, %tid.x;
	mov.u32 	%r2, %ctaid.x;
	mov.u32 	%r32, %ntid.x;
	mul.lo.s32 	%r4, %r2, %r32;
	add.s32 	%r5, %r4, %r1;
	setp.ge.u32 	%p1, %r5, %r16;
	shl.b32 	%r17, %r1, 3;
	mov.u32 	%r18, sDKcindexed;
	add.s32 	%r6, %r18, %r17;
	shl.b32 	%r7, %r16, 3;
	add.s32 	%r8, %r6, %r7;
	@%p1 bra 	$L__BB2_2;
	cvta.to.global.u64 	%rd5, %rd1;
	cvta.to.global.u64 	%rd6, %rd2;
	mul.wide.u32 	%rd7, %r5, 8;
	add.s64 	%rd8, %rd5, %rd7;
	ld.global.f64 	%fd3, [%rd8];
	st.shared.f64 	[%r6], %fd3;
	mul.wide.u32 	%rd9, %r5, 4;
	add.s64 	%rd10, %rd6, %rd9;
	ld.global.u32 	%r19, [%rd10];
	cvt.rn.f64.s32 	%fd4, %r19;
	st.shared.f64 	[%r8], %fd4;
	bar.sync 	0;
$L__BB2_2:
	add.s32 	%r20, %r4, %r32;
	setp.le.u32 	%p2, %r20, %r16;
	@%p2 bra 	$L__BB2_4;
	rem.u32 	%r32, %r16, %r32;
$L__BB2_4:
	setp.lt.u32 	%p3, %r32, 2;
	add.s32 	%r11, %r18, %r7;
	@%p3 bra 	$L__BB2_12;
$L__BB2_5:
	mov.u32 	%r12, %r32;
	setp.ne.s32 	%p4, %r1, 0;
	shr.u32 	%r32, %r12, 1;
	and.b32  	%r23, %r12, 2;
	setp.eq.s32 	%p5, %r23, 0;
	or.pred  	%p6, %p4, %p5;
	@%p6 bra 	$L__BB2_8;
	ld.shared.f64 	%fd5, [sDKcindexed];
	shl.b32 	%r25, %r12, 3;
	and.b32  	%r26, %r25, -16;
	add.s32 	%r14, %r18, %r26;
	ld.shared.f64 	%fd1, [%r14+8];
	setp.leu.f64 	%p7, %fd5, %fd1;
	@%p7 bra 	$L__BB2_8;
	st.shared.f64 	[sDKcindexed], %fd1;
	add.s32 	%r27, %r14, %r7;
	ld.shared.f64 	%fd6, [%r27+8];
	st.shared.f64 	[%r11], %fd6;
$L__BB2_8:
	setp.ge.u32 	%p8, %r1, %r32;
	@%p8 bra 	$L__BB2_11;
	ld.shared.f64 	%fd7, [%r6];
	shl.b32 	%r28, %r32, 3;
	add.s32 	%r15, %r6, %r28;
	ld.shared.f64 	%fd2, [%r15];
	setp.leu.f64 	%p9, %fd7, %fd2;
	@%p9 bra 	$L__BB2_11;
	st.shared.f64 	[%r6], %fd2;
	add.s32 	%r29, %r15, %r7;
	ld.shared.f64 	%fd8, [%r29];
	st.shared.f64 	[%r8], %fd8;
$L__BB2_11:
	bar.sync 	0;
	setp.gt.u32 	%p10, %r12, 3;
	@%p10 bra 	$L__BB2_5;
$L__BB2_12:
	setp.ne.s32 	%p11, %r1, 0;
	@%p11 bra 	$L__BB2_14;
	ld.shared.f64 	%fd9, [sDKcindexed];
	cvta.to.global.u64 	%rd11, %rd4;
	mul.wide.u32 	%rd12, %r2, 8;
	add.s64 	%rd13, %rd11, %rd12;
	st.global.f64 	[%rd13], %fd9;
	ld.shared.f64 	%fd10, [%r11];
	cvt.rni.s32.f64 	%r30, %fd10;
	cvta.to.global.u64 	%rd14, %rd3;
	mul.wide.u32 	%rd15, %r2, 4;
	add.s64 	%rd16, %rd14, %rd15;
	st.global.u32 	[%rd16], %r30;
$L__BB2_14:
	ret;

}


// ===== COMPILED SASS (sm_100) =====

	.target	sm_100

	.elftype	@"ET_EXEC"


//--------------------- .note.nv.tkinfo           --------------------------
	.section	.note.nv.tkinfo,"",@"SHT_NOTE"
	.sectionflags	@"SHF_NOTE_NV_TKINFO"
	.tkinfo
        /*0018*/ 	.word	0x00000002
        /*0030*/ 	.string	""
        /*0030*/ 	.string	"ptxas"
        /*0030*/ 	.string	"Cuda compilation tools, release 13.0, V13.0.88"
        /*0030*/ 	.string	"Build cuda_13.0.r13.0/compiler.36424714_0"
        /*0030*/ 	.string	"-arch sm_100 -m 64 "



//--------------------- .note.nv.cuinfo           --------------------------
	.section	.note.nv.cuinfo,"",@"SHT_NOTE"
	.sectionflags	@"SHF_NOTE_NV_CUINFO"
        /*0018*/ 	.short	0x0002
        /*001a*/ 	.short	0x0064
        /*001c*/ 	.short	0x0082
	.zero		2


//--------------------- .nv.info                  --------------------------
	.section	.nv.info,"",@"SHT_CUDA_INFO"
	.align	4


	//----- nvinfo : EIATTR_REGCOUNT
	.align		4
        /*0000*/ 	.byte	0x04, 0x2f
        /*0002*/ 	.short	(.L_1 - .L_0)
	.align		4
.L_0:
        /*0004*/ 	.word	index@(_Z15updateCentroidsPdS_S_iii)
        /*0008*/ 	.word	0x0000001f


	//----- nvinfo : EIATTR_FRAME_SIZE
	.align		4
.L_1:
        /*000c*/ 	.byte	0x04, 0x11
        /*000e*/ 	.short	(.L_3 - .L_2)
	.align		4
.L_2:
        /*0010*/ 	.word	index@($__internal_1_$__cuda_sm3x_div_rn_noftz_f32_slowpath)
        /*0014*/ 	.word	0x00000000


	//----- nvinfo : EIATTR_FRAME_SIZE
	.align		4
.L_3:
        /*0018*/ 	.byte	0x04, 0x11
        /*001a*/ 	.short	(.L_5 - .L_4)
	.align		4
.L_4:
        /*001c*/ 	.word	index@(_Z15updateCentroidsPdS_S_iii)
        /*0020*/ 	.word	0x00000000


	//----- nvinfo : EIATTR_REGCOUNT
	.align		4
.L_5:
        /*0024*/ 	.byte	0x04, 0x2f
        /*0026*/ 	.short	(.L_7 - .L_6)
	.align		4
.L_6:
        /*0028*/ 	.word	index@(_Z5UDistiiiPdS_S_)
        /*002c*/ 	.word	0x0000001e


	//----- nvinfo : EIATTR_FRAME_SIZE
	.align		4
.L_7:
        /*0030*/ 	.byte	0x04, 0x11
        /*0032*/ 	.short	(.L_9 - .L_8)
	.align		4
.L_8:
        /*0034*/ 	.word	index@($__internal_0_$__cuda_sm20_dsqrt_rn_f64_mediumpath_v1)
        /*0038*/ 	.word	0x00000000


	//----- nvinfo : EIATTR_FRAME_SIZE
	.align		4
.L_9:
        /*003c*/ 	.byte	0x04, 0x11
        /*003e*/ 	.short	(.L_11 - .L_10)
	.align		4
.L_10:
        /*0040*/ 	.word	index@(_Z5UDistiiiPdS_S_)
        /*0044*/ 	.word	0x00000000


	//----- nvinfo : EIATTR_REGCOUNT
	.align		4
.L_11:
        /*0048*/ 	.byte	0x04, 0x2f
        /*004a*/ 	.short	(.L_13 - .L_12)
	.align		4
.L_12:
        /*004c*/ 	.word	index@(_Z8Kernel04PdPiS0_S_i)
        /*0050*/ 	.word	0x00000013


	//----- nvinfo : EIATTR_FRAME_SIZE
	.align		4
.L_13:
        /*0054*/ 	.byte	0x04, 0x11
        /*0056*/ 	.short	(.L_15 - .L_14)
	.align		4
.L_14:
        /*0058*/ 	.word	index@(_Z8Kernel04PdPiS0_S_i)
        /*005c*/ 	.word	0x00000000


	//----- nvinfo : EIATTR_MIN_STACK_SIZE
	.align		4
.L_15:
        /*0060*/ 	.byte	0x04, 0x12
        /*0062*/ 	.short	(.L_17 - .L_16)
	.align		4
.L_16:
        /*0064*/ 	.word	index@(_Z8Kernel04PdPiS0_S_i)
        /*0068*/ 	.word	0x00000000


	//----- nvinfo : EIATTR_MIN_STACK_SIZE
	.align		4
.L_17:
        /*006c*/ 	.byte	0x04, 0x12
        /*006e*/ 	.short	(.L_19 - .L_18)
	.align		4
.L_18:
        /*0070*/ 	.word	index@(_Z5UDistiiiPdS_S_)
        /*0074*/ 	.word	0x00000000


	//----- nvinfo : EIATTR_MIN_STACK_SIZE
	.align		4
.L_19:
        /*0078*/ 	.byte	0x04, 0x12
        /*007a*/ 	.short	(.L_21 - .L_20)
	.align		4
.L_20:
        /*007c*/ 	.word	index@(_Z15updateCentroidsPdS_S_iii)
        /*0080*/ 	.word	0x00000000
.L_21:


//--------------------- .nv.compat                --------------------------
	.section	.nv.compat,"",@"SHT_CUDA_COMPAT_INFO"
	.align	4
        /*0000*/ 	.byte	0x02, 0x09, 0x00, 0x00, 0x02, 0x02, 0x01, 0x00, 0x02, 0x05, 0x05, 0x00, 0x03, 0x07, 0x01, 0x01
        /*0010*/ 	.byte	0x02, 0x03, 0x00, 0x00, 0x02, 0x06, 0x01, 0x00, 0x04, 0x0b, 0x08, 0x00, 0x01, 0x00, 0x00, 0x00
        /*0020*/ 	.byte	0x00, 0x00, 0x00, 0x00


//--------------------- .nv.info._Z8Kernel04PdPiS0_S_i --------------------------
	.section	.nv.info._Z8Kernel04PdPiS0_S_i,"",@"SHT_CUDA_INFO"
	.sectionflags	@""
	.align	4


	//----- nvinfo : EIATTR_CUDA_API_VERSION
	.align		4
        /*0000*/ 	.byte	0x04, 0x37
        /*0002*/ 	.short	(.L_23 - .L_22)
.L_22:
        /*0004*/ 	.word	0x00000082


	//----- nvinfo : EIATTR_KPARAM_INFO
	.align		4
.L_23:
        /*0008*/ 	.byte	0x04, 0x17
        /*000a*/ 	.short	(.L_25 - .L_24)
.L_24:
        /*000c*/ 	.word	0x00000000
        /*0010*/ 	.short	0x0004
        /*0012*/ 	.short	0x0020
        /*0014*/ 	.byte	0x00, 0xf0, 0x11, 0x00


	//----- nvinfo : EIATTR_KPARAM_INFO
	.align		4
.L_25:
        /*0018*/ 	.byte	0x04, 0x17
        /*001a*/ 	.short	(.L_27 - .L_26)
.L_26:
        /*001c*/ 	.word	0x00000000
        /*0020*/ 	.short	0x0003
        /*0022*/ 	.short	0x0018
        /*0024*/ 	.byte	0x00, 0xf5, 0x21, 0x00


	//----- nvinfo : EIATTR_KPARAM_INFO
	.align		4
.L_27:
        /*0028*/ 	.byte	0x04, 0x17
        /*002a*/ 	.short	(.L_29 - .L_28)
.L_28:
        /*002c*/ 	.word	0x00000000
        /*0030*/ 	.short	0x0002
        /*0032*/ 	.short	0x0010
        /*0034*/ 	.byte	0x00, 0xf5, 0x21, 0x00


	//----- nvinfo : EIATTR_KPARAM_INFO
	.align		4
.L_29:
        /*0038*/ 	.byte	0x04, 0x17
        /*003a*/ 	.short	(.L_31 - .L_30)
.L_30:
        /*003c*/ 	.word	0x00000000
        /*0040*/ 	.short	0x0001
        /*0042*/ 	.short	0x0008
        /*0044*/ 	.byte	0x00, 0xf5, 0x21, 0x00


	//----- nvinfo : EIATTR_KPARAM_INFO
	.align		4
.L_31:
        /*0048*/ 	.byte	0x04, 0x17
        /*004a*/ 	.short	(.L_33 - .L_32)
.L_32:
        /*004c*/ 	.word	0x00000000
        /*0050*/ 	.short	0x0000
        /*0052*/ 	.short	0x0000
        /*0054*/ 	.byte	0x00, 0xf5, 0x21, 0x00


	//----- nvinfo : EIATTR_SPARSE_MMA_MASK
	.align		4
.L_33:
        /*0058*/ 	.byte	0x03, 0x50
        /*005a*/ 	.short	0x0000


	//----- nvinfo : EIATTR_MAXREG_COUNT
	.align		4
        /*005c*/ 	.byte	0x03, 0x1b
        /*005e*/ 	.short	0x00ff


	//----- nvinfo : EIATTR_NUM_BARRIERS
	.align		4
        /*0060*/ 	.byte	0x02, 0x4c
        /*0062*/ 	.byte	0x01
	.zero		1


	//----- nvinfo : EIATTR_MERCURY_ISA_VERSION
	.align		4
        /*0064*/ 	.byte	0x03, 0x5f
        /*0066*/ 	.short	0x0101


	//----- nvinfo : EIATTR_VRC_CTA_INIT_COUNT
	.align		4
        /*0068*/ 	.byte	0x02, 0x4a
	.zero		1
	.zero		1


	//----- nvinfo : EIATTR_EXIT_INSTR_OFFSETS
	.align		4
        /*006c*/ 	.byte	0x04, 0x1c
        /*006e*/ 	.short	(.L_35 - .L_34)


	//   ....[0]....
.L_34:
        /*0070*/ 	.word	0x00000590


	//   ....[1]....
        /*0074*/ 	.word	0x00000660


	//----- nvinfo : EIATTR_CRS_STACK_SIZE
	.align		4
.L_35:
        /*0078*/ 	.byte	0x04, 0x1e
        /*007a*/ 	.short	(.L_37 - .L_36)
.L_36:
        /*007c*/ 	.word	0x00000000


	//----- nvinfo : EIATTR_CBANK_PARAM_SIZE
	.align		4
.L_37:
        /*0080*/ 	.byte	0x03, 0x19
        /*0082*/ 	.short	0x0024


	//----- nvinfo : EIATTR_PARAM_CBANK
	.align		4
        /*0084*/ 	.byte	0x04, 0x0a
        /*0086*/ 	.short	(.L_39 - .L_38)
	.align		4
.L_38:
        /*0088*/ 	.word	index@(.nv.constant0._Z8Kernel04PdPiS0_S_i)
        /*008c*/ 	.short	0x0380
        /*008e*/ 	.short	0x0024


	//----- nvinfo : EIATTR_SW_WAR
	.align		4
.L_39:
        /*0090*/ 	.byte	0x04, 0x36
        /*0092*/ 	.short	(.L_41 - .L_40)
.L_40:
        /*0094*/ 	.word	0x00000008
.L_41:


//--------------------- .nv.info._Z5UDistiiiPdS_S_ --------------------------
	.section	.nv.info._Z5UDistiiiPdS_S_,"",@"SHT_CUDA_INFO"
	.sectionflags	@""
	.align	4


	//----- nvinfo : EIATTR_CUDA_API_VERSION
	.align		4
        /*0000*/ 	.byte	0x04, 0x37
        /*0002*/ 	.short	(.L_43 - .L_42)
.L_42:
        /*0004*/ 	.word	0x00000082


	//----- nvinfo : EIATTR_KPARAM_INFO
	.align		4
.L_43:
        /*0008*/ 	.byte	0x04, 0x17
        /*000a*/ 	.short	(.L_45 - .L_44)
.L_44:
        /*000c*/ 	.word	0x00000000
        /*0010*/ 	.short	0x0005
        /*0012*/ 	.short	0x0020
        /*0014*/ 	.byte	0x00, 0xf5, 0x21, 0x00


	//----- nvinfo : EIATTR_KPARAM_INFO
	.align		4
.L_45:
        /*0018*/ 	.byte	0x04, 0x17
        /*001a*/ 	.short	(.L_47 - .L_46)
.L_46:
        /*001c*/ 	.word	0x00000000
        /*0020*/ 	.short	0x0004
        /*0022*/ 	.short	0x0018
        /*0024*/ 	.byte	0x00, 0xf5, 0x21, 0x00


	//----- nvinfo : EIATTR_KPARAM_INFO
	.align		4
.L_47:
        /*0028*/ 	.byte	0x04, 0x17
        /*002a*/ 	.short	(.L_49 - .L_48)
.L_48:
        /*002c*/ 	.word	0x00000000
        /*0030*/ 	.short	0x0003
        /*0032*/ 	.short	0x0010
        /*0034*/ 	.byte	0x00, 0xf5, 0x21, 0x00


	//----- nvinfo : EIATTR_KPARAM_INFO
	.align		4
.L_49:
        /*0038*/ 	.byte	0x04, 0x17
        /*003a*/ 	.short	(.L_51 - .L_50)
.L_50:
        /*003c*/ 	.word	0x00000000
        /*0040*/ 	.short	0x0002
        /*0042*/ 	.short	0x0008
        /*0044*/ 	.byte	0x00, 0xf0, 0x11, 0x00


	//----- nvinfo : EIATTR_KPARAM_INFO
	.align		4
.L_51:
        /*0048*/ 	.byte	0x04, 0x17
        /*004a*/ 	.short	(.L_53 - .L_52)
.L_52:
        /*004c*/ 	.word	0x00000000
        /*0050*/ 	.short	0x0001
        /*0052*/ 	.short	0x0004
        /*0054*/ 	.byte	0x00, 0xf0, 0x11, 0x00


	//----- nvinfo : EIATTR_KPARAM_INFO
	.align		4
.L_53:
        /*0058*/ 	.byte	0x04, 0x17
        /*005a*/ 	.short	(.L_55 - .L_54)
.L_54:
        /*005c*/ 	.word	0x00000000
        /*0060*/ 	.short	0x0000
        /*0062*/ 	.short	0x0000
        /*0064*/ 	.byte	0x00, 0xf0, 0x11, 0x00


	//----- nvinfo : EIATTR_SPARSE_MMA_MASK
	.align		4
.L_55:
        /*0068*/ 	.byte	0x03, 0x50
        /*006a*/ 	.short	0x0000


	//----- nvinfo : EIATTR_MAXREG_COUNT
	.align		4
        /*006c*/ 	.byte	0x03, 0x1b
        /*006e*/ 	.short	0x00ff


	//----- nvinfo : EIATTR_MERCURY_ISA_VERSION
	.align		4
        /*0070*/ 	.byte	0x03, 0x5f
        /*0072*/ 	.short	0x0101


	//----- nvinfo : EIATTR_VRC_CTA_INIT_COUNT
	.align		4
        /*0074*/ 	.byte	0x02, 0x4a
	.zero		1
	.zero		1


	//----- nvinfo : EIATTR_EXIT_INSTR_OFFSETS
	.align		4
        /*0078*/ 	.byte	0x04, 0x1c
        /*007a*/ 	.short	(.L_57 - .L_56)


	//   ....[0]....
.L_56:
        /*007c*/ 	.word	0x000000d0


	//   ....[1]....
        /*0080*/ 	.word	0x00000ad0


	//----- nvinfo : EIATTR_CRS_STACK_SIZE
	.align		4
.L_57:
        /*0084*/ 	.byte	0x04, 0x1e
        /*0086*/ 	.short	(.L_59 - .L_58)
.L_58:
        /*0088*/ 	.word	0x00000000


	//----- nvinfo : EIATTR_CBANK_PARAM_SIZE
	.align		4
.L_59:
        /*008c*/ 	.byte	0x03, 0x19
        /*008e*/ 	.short	0x0028


	//----- nvinfo : EIATTR_PARAM_CBANK
	.align		4
        /*0090*/ 	.byte	0x04, 0x0a
        /*0092*/ 	.short	(.L_61 - .L_60)
	.align		4
.L_60:
        /*0094*/ 	.word	index@(.nv.constant0._Z5UDistiiiPdS_S_)
        /*0098*/ 	.short	0x0380
        /*009a*/ 	.short	0x0028


	//----- nvinfo : EIATTR_SW_WAR
	.align		4
.L_61:
        /*009c*/ 	.byte	0x04, 0x36
        /*009e*/ 	.short	(.L_63 - .L_62)
.L_62:
        /*00a0*/ 	.word	0x00000008
.L_63:


//--------------------- .nv.info._Z15updateCentroidsPdS_S_iii --------------------------
	.section	.nv.info._Z15updateCentroidsPdS_S_iii,"",@"SHT_CUDA_INFO"
	.sectionflags	@""
	.align	4


	//----- nvinfo : EIATTR_CUDA_API_VERSION
	.align		4
        /*0000*/ 	.byte	0x04, 0x37
        /*0002*/ 	.short	(.L_65 - .L_64)
.L_64:
        /*0004*/ 	.word	0x00000082


	//----- nvinfo : EIATTR_KPARAM_INFO
	.align		4
.L_65:
        /*0008*/ 	.byte	0x04, 0x17
        /*000a*/ 	.short	(.L_67 - .L_66)
.L_66:
        /*000c*/ 	.word	0x00000000
        /*0010*/ 	.short	0x0005
        /*0012*/ 	.short	0x0020
        /*0014*/ 	.byte	0x00, 0xf0, 0x11, 0x00


	//----- nvinfo : EIATTR_KPARAM_INFO
	.align		4
.L_67:
        /*0018*/ 	.byte	0x04, 0x17
        /*001a*/ 	.short	(.L_69 - .L_68)
.L_68:
        /*001c*/ 	.word	0x00000000
        /*0020*/ 	.short	0x0004
        /*0022*/ 	.short	0x001c
        /*0024*/ 	.byte	0x00, 0xf0, 0x11, 0x00


	//----- nvinfo : EIATTR_KPARAM_INFO
	.align		4
.L_69:
        /*0028*/ 	.byte	0x04, 0x17
        /*002a*/ 	.short	(.L_71 - .L_70)
.L_70:
        /*002c*/ 	.word	0x00000000
        /*0030*/ 	.short	0x0003
        /*0032*/ 	.short	0x0018
        /*0034*/ 	.byte	0x00, 0xf0, 0x11, 0x00


	//----- nvinfo : EIATTR_KPARAM_INFO
	.align		4
.L_71:
        /*0038*/ 	.byte	0x04, 0x17
        /*003a*/ 	.short	(.L_73 - .L_72)
.L_72:
        /*003c*/ 	.word	0x00000000
        /*0040*/ 	.short	0x0002
        /*0042*/ 	.short	0x0010
        /*0044*/ 	.byte	0x00, 0xf5, 0x21, 0x00


	//----- nvinfo : EIATTR_KPARAM_INFO
	.align		4
.L_73:
        /*0048*/ 	.byte	0x04, 0x17
        /*004a*/ 	.short	(.L_75 - .L_74)
.L_74:
        /*004c*/ 	.word	0x00000000
        /*0050*/ 	.short	0x0001
        /*0052*/ 	.short	0x0008
        /*0054*/ 	.byte	0x00, 0xf5, 0x21, 0x00


	//----- nvinfo : EIATTR_KPARAM_INFO
	.align		4
.L_75:
        /*0058*/ 	.byte	0x04, 0x17
        /*005a*/ 	.short	(.L_77 - .L_76)
.L_76:
        /*005c*/ 	.word	0x00000000
        /*0060*/ 	.short	0x0000
        /*0062*/ 	.short	0x0000
        /*0064*/ 	.byte	0x00, 0xf5, 0x21, 0x00


	//----- nvinfo : EIATTR_SPARSE_MMA_MASK
	.align		4
.L_77:
        /*0068*/ 	.byte	0x03, 0x50
        /*006a*/ 	.short	0x0000


	//----- nvinfo : EIATTR_MAXREG_COUNT
	.align		4
        /*006c*/ 	.byte	0x03, 0x1b
        /*006e*/ 	.short	0x00ff


	//----- nvinfo : EIATTR_MERCURY_ISA_VERSION
	.align		4
        /*0070*/ 	.byte	0x03, 0x5f
        /*0072*/ 	.short	0x0101


	//----- nvinfo : EIATTR_VRC_CTA_INIT_COUNT
	.align		4
        /*0074*/ 	.byte	0x02, 0x4a
	.zero		1
	.zero		1


	//----- nvinfo : EIATTR_EXIT_INSTR_OFFSETS
	.align		4
        /*0078*/ 	.byte	0x04, 0x1c
        /*007a*/ 	.short	(.L_79 - .L_78)


	//   ....[0]....
.L_78:
        /*007c*/ 	.word	0x000000d0


	//   ....[1]....
        /*0080*/ 	.word	0x00000fc0


	//----- nvinfo : EIATTR_CRS_STACK_SIZE
	.align		4
.L_79:
        /*0084*/ 	.byte	0x04, 0x1e
        /*0086*/ 	.short	(.L_81 - .L_80)
.L_80:
        /*0088*/ 	.word	0x00000000


	//----- nvinfo : EIATTR_CBANK_PARAM_SIZE
	.align		4
.L_81:
        /*008c*/ 	.byte	0x03, 0x19
        /*008e*/ 	.short	0x0024


	//----- nvinfo : EIATTR_PARAM_CBANK
	.align		4
        /*0090*/ 	.byte	0x04, 0x0a
        /*0092*/ 	.short	(.L_83 - .L_82)
	.align		4
.L_82:
        /*0094*/ 	.word	index@(.nv.constant0._Z15updateCentroidsPdS_S_iii)
        /*0098*/ 	.short	0x0380
        /*009a*/ 	.short	0x0024


	//----- nvinfo : EIATTR_SW_WAR
	.align		4
.L_83:
        /*009c*/ 	.byte	0x04, 0x36
        /*009e*/ 	.short	(.L_85 - .L_84)
.L_84:
        /*00a0*/ 	.word	0x00000008
.L_85:


//--------------------- .nv.callgraph             --------------------------
	.section	.nv.callgraph,"",@"SHT_CUDA_CALLGRAPH"
	.align	4
	.sectionentsize	8
	.align		4
        /*0000*/ 	.word	0x00000000
	.align		4
        /*0004*/ 	.word	0xffffffff
	.align		4
        /*0008*/ 	.word	0x00000000
	.align		4
        /*000c*/ 	.word	0xfffffffe
	.align		4
        /*0010*/ 	.word	0x00000000
	.align		4
        /*0014*/ 	.word	0xfffffffd
	.align		4
        /*0018*/ 	.word	0x00000000
	.align		4
        /*001c*/ 	.word	0xfffffffc


//--------------------- .text._Z8Kernel04PdPiS0_S_i --------------------------
	.section	.text._Z8Kernel04PdPiS0_S_i,"ax",@progbits
	.align	128
        .global         _Z8Kernel04PdPiS0_S_i
        .type           _Z8Kernel04PdPiS0_S_i,@function
        .size           _Z8Kernel04PdPiS0_S_i,(.L_x_43 - _Z8Kernel04PdPiS0_S_i)
        .other          _Z8Kernel04PdPiS0_S_i,@"STO_CUDA_ENTRY STV_DEFAULT"
_Z8Kernel04PdPiS0_S_i:
.text._Z8Kernel04PdPiS0_S_i:
[----:B------:R-:W-:Y:S01]  /*0000*/  LDC R1, c[0x0][0x37c] ;  /* 0x0000df00ff017b82 */ /* 0x000fe20000000800 */
[----:B------:R-:W0:Y:S01]  /*0010*/  S2R R0, SR_CTAID.X ;  /* 0x0000000000007919 */ /* 0x000e220000002500 */
[----:B------:R-:W0:Y:S06]  /*0020*/  LDCU UR4, c[0x0][0x360] ;  /* 0x00006c00ff0477ac */ /* 0x000e2c0008000800 */
[----:B------:R-:W1:Y:S01]  /*0030*/  LDC R5, c[0x0][0x3a0] ;  /* 0x0000e800ff057b82 */ /* 0x000e620000000800 */
[----:B------:R-:W2:Y:S01]  /*0040*/  S2R R2, SR_TID.X ;  /* 0x0000000000027919 */ /* 0x000ea20000002100 */
[----:B------:R-:W3:Y:S06]  /*0050*/  LDCU.64 UR6, c[0x0][0x358] ;  /* 0x00006b00ff0677ac */ /* 0x000eec0008000a00 */
[----:B------:R-:W4:Y:S08]  /*0060*/  LDC.64 R10, c[0x0][0x388] ;  /* 0x0000e200ff0a7b82 */ /* 0x000f300000000a00 */
[----:B------:R-:W5:Y:S01]  /*0070*/  LDC.64 R8, c[0x0][0x380] ;  /* 0x0000e000ff087b82 */ /* 0x000f620000000a00 */
[----:B0-----:R-:W-:-:S04]  /*0080*/  IMAD R7, R0, UR4, RZ ;  /* 0x0000000400077c24 */ /* 0x001fc8000f8e02ff */
[----:B--2---:R-:W-:-:S05]  /*0090*/  IMAD.IADD R3, R7, 0x1, R2 ;  /* 0x0000000107037824 */ /* 0x004fca00078e0202 */
[----:B-1----:R-:W-:-:S13]  /*00a0*/  ISETP.GE.U32.AND P0, PT, R3, R5, PT ;  /* 0x000000050300720c */ /* 0x002fda0003f06070 */
[----:B----4-:R-:W-:-:S06]  /*00b0*/  @!P0 IMAD.WIDE.U32 R10, R3, 0x4, R10 ;  /* 0x00000004030a8825 */ /* 0x010fcc00078e000a */
[----:B---3--:R-:W2:Y:S01]  /*00c0*/  @!P0 LDG.E R10, desc[UR6][R10.64] ;  /* 0x000000060a0a8981 */ /* 0x008ea2000c1e1900 */
[----:B-----5:R-:W-:-:S06]  /*00d0*/  @!P0 IMAD.WIDE.U32 R8, R3, 0x8, R8 ;  /* 0x0000000803088825 */ /* 0x020fcc00078e0008 */
[----:B------:R-:W3:Y:S01]  /*00e0*/  @!P0 LDG.E.64 R8, desc[UR6][R8.64] ;  /* 0x0000000608088981 */ /* 0x000ee2000c1e1b00 */
[----:B------:R-:W-:Y:S01]  /*00f0*/  IMAD.U32 R4, RZ, RZ, UR4 ;  /* 0x00000004ff047e24 */ /* 0x000fe2000f8e00ff */
[----:B------:R-:W-:Y:S01]  /*0100*/  MOV R3, 0x400 ;  /* 0x0000040000037802 */ /* 0x000fe20000000f00 */
[----:B------:R-:W0:Y:S02]  /*0110*/  S2R R14, SR_CgaCtaId ;  /* 0x00000000000e7919 */ /* 0x000e240000008800 */
[----:B------:R-:W-:-:S05]  /*0120*/  IMAD.IADD R16, R7, 0x1, R4 ;  /* 0x0000000107107824 */ /* 0x000fca00078e0204 */
[----:B------:R-:W-:Y:S02]  /*0130*/  ISETP.GT.U32.AND P1, PT, R16, R5, PT ;  /* 0x000000051000720c */ /* 0x000fe40003f24070 */
[----:B0-----:R-:W-:-:S04]  /*0140*/  LEA R14, R14, R3, 0x18 ;  /* 0x000000030e0e7211 */ /* 0x001fc800078ec0ff */
[----:B------:R-:W-:-:S05]  /*0150*/  LEA R3, R2, R14, 0x3 ;  /* 0x0000000e02037211 */ /* 0x000fca00078e18ff */
[----:B------:R-:W-:Y:S01]  /*0160*/  IMAD R6, R5, 0x8, R3 ;  /* 0x0000000805067824 */ /* 0x000fe200078e0203 */
[----:B--2---:R-:W0:Y:S01]  /*0170*/  @!P0 I2F.F64 R12, R10 ;  /* 0x0000000a000c8312 */ /* 0x004e220000201c00 */
[----:B---3--:R1:W-:Y:S04]  /*0180*/  @!P0 STS.64 [R3], R8 ;  /* 0x0000000803008388 */ /* 0x0083e80000000a00 */
[----:B0-----:R1:W-:Y:S01]  /*0190*/  @!P0 STS.64 [R6], R12 ;  /* 0x0000000c06008388 */ /* 0x0013e20000000a00 */
[----:B------:R-:W-:Y:S06]  /*01a0*/  @!P0 BAR.SYNC.DEFER_BLOCKING 0x0 ;  /* 0x0000000000008b1d */ /* 0x000fec0000010000 */
[----:B------:R-:W-:Y:S05]  /*01b0*/  @!P1 BRA `(.L_x_0) ;  /* 0x0000000000489947 */ /* 0x000fea0003800000 */
[----:B------:R-:W0:Y:S01]  /*01c0*/  I2F.U32.RP R7, R4 ;  /* 0x0000000400077306 */ /* 0x000e220000209000 */
[----:B------:R-:W-:Y:S01]  /*01d0*/  IMAD.MOV R11, RZ, RZ, -R4 ;  /* 0x000000ffff0b7224 */ /* 0x000fe200078e0a04 */
[----:B------:R-:W-:-:S06]  /*01e0*/  ISETP.NE.U32.AND P1, PT, R4, RZ, PT ;  /* 0x000000ff0400720c */ /* 0x000fcc0003f25070 */
[----:B0-----:R-:W1:Y:S02]  /*01f0*/  MUFU.RCP R7, R7 ;  /* 0x0000000700077308 */ /* 0x001e640000001000 */
[----:B-1----:R-:W-:-:S06]  /*0200*/  IADD3 R8, PT, PT, R7, 0xffffffe, RZ ;  /* 0x0ffffffe07087810 */ /* 0x002fcc0007ffe0ff */
[----:B------:R0:W1:Y:S02]  /*0210*/  F2I.FTZ.U32.TRUNC.NTZ R9, R8 ;  /* 0x0000000800097305 */ /* 0x000064000021f000 */
[----:B0-----:R-:W-:Y:S02]  /*0220*/  IMAD.MOV.U32 R8, RZ, RZ, RZ ;  /* 0x000000ffff087224 */ /* 0x001fe400078e00ff */
[----:B-1----:R-:W-:-:S04]  /*0230*/  IMAD R11, R11, R9, RZ ;  /* 0x000000090b0b7224 */ /* 0x002fc800078e02ff */
[----:B------:R-:W-:-:S06]  /*0240*/  IMAD.HI.U32 R10, R9, R11, R8 ;  /* 0x0000000b090a7227 */ /* 0x000fcc00078e0008 */
[----:B------:R-:W-:-:S05]  /*0250*/  IMAD.HI.U32 R10, R10, R5, RZ ;  /* 0x000000050a0a7227 */ /* 0x000fca00078e00ff */
[----:B------:R-:W-:-:S05]  /*0260*/  IADD3 R10, PT, PT, -R10, RZ, RZ ;  /* 0x000000ff0a0a7210 */ /* 0x000fca0007ffe1ff */
[----:B------:R-:W-:-:S05]  /*0270*/  IMAD R9, R4, R10, R5 ;  /* 0x0000000a04097224 */ /* 0x000fca00078e0205 */
[----:B------:R-:W-:-:S13]  /*0280*/  ISETP.GE.U32.AND P0, PT, R9, R4, PT ;  /* 0x000000040900720c */ /* 0x000fda0003f06070 */
[----:B------:R-:W-:-:S05]  /*0290*/  @P0 IMAD.IADD R9, R9, 0x1, -R4 ;  /* 0x0000000109090824 */ /* 0x000fca00078e0a04 */
[----:B------:R-:W-:-:S13]  /*02a0*/  ISETP.GE.U32.AND P0, PT, R9, R4, PT ;  /* 0x000000040900720c */ /* 0x000fda0003f06070 */
[----:B------:R-:W-:Y:S01]  /*02b0*/  @P0 IMAD.IADD R9, R9, 0x1, -R4 ;  /* 0x0000000109090824 */ /* 0x000fe200078e0a04 */
[----:B------:R-:W-:-:S04]  /*02c0*/  @!P1 LOP3.LUT R9, RZ, R4, RZ, 0x33, !PT ;  /* 0x00000004ff099212 */ /* 0x000fc800078e33ff */
[----:B------:R-:W-:-:S07]  /*02d0*/  MOV R4, R9 ;  /* 0x0000000900047202 */ /* 0x000fce0000000f00 */
.L_x_0:
[----:B------:R-:W-:Y:S01]  /*02e0*/  ISETP.GE.U32.AND P0, PT, R4, 0x2, PT ;  /* 0x000000020400780c */ /* 0x000fe20003f06070 */
[----:B------:R-:W-:-:S12]  /*02f0*/  IMAD R7, R5, 0x8, R14 ;  /* 0x0000000805077824 */ /* 0x000fd800078e020e */
[----:B------:R-:W-:Y:S05]  /*0300*/  @!P0 BRA `(.L_x_1) ;  /* 0x00000000009c8947 */ /* 0x000fea0003800000 */
.L_x_6:
[----:B------:R-:W-:Y:S01]  /*0310*/  LOP3.LUT P0, RZ, R4, 0x2, RZ, 0xc0, !PT ;  /* 0x0000000204ff7812 */ /* 0x000fe2000780c0ff */
[----:B------:R-:W-:Y:S01]  /*0320*/  BSSY.RECONVERGENT B0, `(.L_x_2) ;  /* 0x0000015000007945 */ /* 0x000fe20003800200 */
[----:B------:R-:W-:Y:S02]  /*0330*/  SHF.R.U32.HI R5, RZ, 0x1, R4 ;  /* 0x00000001ff057819 */ /* 0x000fe40000011604 */
[----:B------:R-:W-:Y:S02]  /*0340*/  ISETP.NE.OR P0, PT, R2, RZ, !P0 ;  /* 0x000000ff0200720c */ /* 0x000fe40004705670 */
[----:B-1----:R-:W-:Y:S01]  /*0350*/  MOV R12, R4 ;  /* 0x00000004000c7202 */ /* 0x002fe20000000f00 */
[----:B------:R-:W-:-:S05]  /*0360*/  IMAD.MOV.U32 R4, RZ, RZ, R5 ;  /* 0x000000ffff047224 */ /* 0x000fca00078e0005 */
[----:B------:R-:W-:-:S05]  /*0370*/  ISETP.GE.U32.AND P1, PT, R2, R4, PT ;  /* 0x000000040200720c */ /* 0x000fca0003f26070 */
[----:B0-----:R-:W-:Y:S08]  /*0380*/  @P0 BRA `(.L_x_3) ;  /* 0x0000000000380947 */ /* 0x001ff00003800000 */
[----:B------:R-:W0:Y:S01]  /*0390*/  S2UR UR5, SR_CgaCtaId ;  /* 0x00000000000579c3 */ /* 0x000e220000008800 */
[----:B------:R-:W-:Y:S01]  /*03a0*/  UMOV UR4, 0x400 ;  /* 0x0000040000047882 */ /* 0x000fe20000000000 */
[----:B------:R-:W-:-:S04]  /*03b0*/  SHF.L.U32 R5, R12, 0x3, RZ ;  /* 0x000000030c057819 */ /* 0x000fc800000006ff */
[----:B------:R-:W-:Y:S01]  /*03c0*/  LOP3.LUT R5, R5, 0xfffffff0, RZ, 0xc0, !PT ;  /* 0xfffffff005057812 */ /* 0x000fe200078ec0ff */
[----:B0-----:R-:W-:-:S09]  /*03d0*/  ULEA UR4, UR5, UR4, 0x18 ;  /* 0x0000000405047291 */ /* 0x001fd2000f8ec0ff */
[----:B------:R-:W-:Y:S04]  /*03e0*/  LDS.64 R8, [UR4] ;  /* 0x00000004ff087984 */ /* 0x000fe80008000a00 */
[----:B------:R-:W0:Y:S02]  /*03f0*/  LDS.64 R10, [R5+UR4+0x8] ;  /* 0x00000804050a7984 */ /* 0x000e240008000a00 */
[----:B0-----:R-:W-:Y:S01]  /*0400*/  DSETP.GT.AND P0, PT, R8, R10, PT ;  /* 0x0000000a0800722a */ /* 0x001fe20003f04000 */
[----:B------:R-:W-:-:S13]  /*0410*/  VIADD R8, R5, UR4 ;  /* 0x0000000405087c36 */ /* 0x000fda0008000000 */
[----:B------:R-:W0:Y:S01]  /*0420*/  @P0 LDC R9, c[0x0][0x3a0] ;  /* 0x0000e800ff090b82 */ /* 0x000e220000000800 */
[----:B------:R-:W-:Y:S01]  /*0430*/  @P0 STS.64 [UR4], R10 ;  /* 0x0000000aff000988 */ /* 0x000fe20008000a04 */
[----:B0-----:R-:W-:-:S06]  /*0440*/  @P0 LEA R8, R9, R8, 0x3 ;  /* 0x0000000809080211 */ /* 0x001fcc00078e18ff */
[----:B------:R-:W0:Y:S04]  /*0450*/  @P0 LDS.64 R8, [R8+0x8] ;  /* 0x0000080008080984 */ /* 0x000e280000000a00 */
[----:B0-----:R0:W-:Y:S02]  /*0460*/  @P0 STS.64 [R7], R8 ;  /* 0x0000000807000388 */ /* 0x0011e40000000a00 */
.L_x_3:
[----:B------:R-:W-:Y:S05]  /*0470*/  BSYNC.RECONVERGENT B0 ;  /* 0x0000000000007941 */ /* 0x000fea0003800200 */
.L_x_2:
[----:B------:R-:W-:Y:S04]  /*0480*/  BSSY.RECONVERGENT B0, `(.L_x_4) ;  /* 0x000000b000007945 */ /* 0x000fe80003800200 */
[----:B------:R-:W-:Y:S05]  /*0490*/  @P1 BRA `(.L_x_5) ;  /* 0x0000000000241947 */ /* 0x000fea0003800000 */
[----:B------:R-:W-:Y:S01]  /*04a0*/  IMAD R5, R4, 0x8, R3 ;  /* 0x0000000804057824 */ /* 0x000fe200078e0203 */
[----:B0-----:R-:W-:Y:S04]  /*04b0*/  LDS.64 R8, [R3] ;  /* 0x0000000003087984 */ /* 0x001fe80000000a00 */
[----:B------:R-:W0:Y:S02]  /*04c0*/  LDS.64 R10, [R5] ;  /* 0x00000000050a7984 */ /* 0x000e240000000a00 */
[----:B0-----:R-:W-:-:S14]  /*04d0*/  DSETP.GT.AND P0, PT, R8, R10, PT ;  /* 0x0000000a0800722a */ /* 0x001fdc0003f04000 */
[----:B------:R-:W0:Y:S01]  /*04e0*/  @P0 LDC R8, c[0x0][0x3a0] ;  /* 0x0000e800ff080b82 */ /* 0x000e220000000800 */
[----:B------:R-:W-:Y:S01]  /*04f0*/  @P0 STS.64 [R3], R10 ;  /* 0x0000000a03000388 */ /* 0x000fe20000000a00 */
[----:B0-----:R-:W-:-:S06]  /*0500*/  @P0 LEA R8, R8, R5, 0x3 ;  /* 0x0000000508080211 */ /* 0x001fcc00078e18ff */
[----:B------:R-:W0:Y:S04]  /*0510*/  @P0 LDS.64 R8, [R8] ;  /* 0x0000000008080984 */ /* 0x000e280000000a00 */
[----:B0-----:R1:W-:Y:S02]  /*0520*/  @P0 STS.64 [R6], R8 ;  /* 0x0000000806000388 */ /* 0x0013e40000000a00 */
.L_x_5:
[----:B------:R-:W-:Y:S05]  /*0530*/  BSYNC.RECONVERGENT B0 ;  /* 0x0000000000007941 */ /* 0x000fea0003800200 */
.L_x_4:
[----:B------:R-:W-:Y:S01]  /*0540*/  BAR.SYNC.DEFER_BLOCKING 0x0 ;  /* 0x0000000000007b1d */ /* 0x000fe20000010000 */
[----:B------:R-:W-:-:S05]  /*0550*/  ISETP.GT.U32.AND P0, PT, R12, 0x3, PT ;  /* 0x000000030c00780c */ /* 0x000fca0003f04070 */
[----:B------:R-:W-:Y:S08]  /*0560*/  WARPSYNC.ALL ;  /* 0x0000000000007948 */ /* 0x000ff00003800000 */
[----:B------:R-:W-:Y:S05]  /*0570*/  @P0 BRA `(.L_x_6) ;  /* 0xfffffffc00640947 */ /* 0x000fea000383ffff */
.L_x_1:
[----:B------:R-:W-:-:S13]  /*0580*/  ISETP.NE.AND P0, PT, R2, RZ, PT ;  /* 0x000000ff0200720c */ /* 0x000fda0003f05270 */
[----:B------:R-:W-:Y:S05]  /*0590*/  @P0 EXIT ;  /* 0x000000000000094d */ /* 0x000fea0003800000 */
[----:B------:R-:W2:Y:S01]  /*05a0*/  S2UR UR5, SR_CgaCtaId ;  /* 0x00000000000579c3 */ /* 0x000ea20000008800 */
[----:B01----:R-:W0:Y:S01]  /*05b0*/  LDS.64 R6, [R7] ;  /* 0x0000000007067984 */ /* 0x003e220000000a00 */
[----:B------:R-:W-:-:S06]  /*05c0*/  UMOV UR4, 0x400 ;  /* 0x0000040000047882 */ /* 0x000fcc0000000000 */
[----:B------:R-:W1:Y:S08]  /*05d0*/  LDC.64 R4, c[0x0][0x398] ;  /* 0x0000e600ff047b82 */ /* 0x000e700000000a00 */
[----:B------:R-:W3:Y:S01]  /*05e0*/  LDC.64 R8, c[0x0][0x390] ;  /* 0x0000e400ff087b82 */ /* 0x000ee20000000a00 */
[----:B--2---:R-:W-:Y:S01]  /*05f0*/  ULEA UR4, UR5, UR4, 0x18 ;  /* 0x0000000405047291 */ /* 0x004fe2000f8ec0ff */
[----:B-1----:R-:W-:-:S08]  /*0600*/  IMAD.WIDE.U32 R4, R0, 0x8, R4 ;  /* 0x0000000800047825 */ /* 0x002fd000078e0004 */
[----:B------:R-:W1:Y:S01]  /*0610*/  LDS.64 R2, [UR4] ;  /* 0x00000004ff027984 */ /* 0x000e620008000a00 */
[----:B---3--:R-:W-:Y:S01]  /*0620*/  IMAD.WIDE.U32 R8, R0, 0x4, R8 ;  /* 0x0000000400087825 */ /* 0x008fe200078e0008 */
[----:B0-----:R-:W0:Y:S02]  /*0630*/  F2I.F64 R11, R6 ;  /* 0x00000006000b7311 */ /* 0x001e240000301100 */
[----:B-1----:R-:W-:Y:S04]  /*0640*/  STG.E.64 desc[UR6][R4.64], R2 ;  /* 0x0000000204007986 */ /* 0x002fe8000c101b06 */
[----:B0-----:R-:W-:Y:S01]  /*0650*/  STG.E desc[UR6][R8.64], R11 ;  /* 0x0000000b08007986 */ /* 0x001fe2000c101906 */
[----:B------:R-:W-:Y:S05]  /*0660*/  EXIT ;  /* 0x000000000000794d */ /* 0x000fea0003800000 */
.L_x_7:
[----:B------:R-:W-:-:S00]  /*0670*/  BRA `(.L_x_7) ;  /* 0xfffffffc00fc7947 */ /* 0x000fc0000383ffff */
[----:B------:R-:W-:-:S00]  /*0680*/  NOP ;  /* 0x0000000000007918 */ /* 0x000fc00000000000 */
[----:B------:R-:W-:-:S00]  /*0690*/  NOP ;  /* 0x0000000000007918 */ /* 0x000fc00000000000 */
[----:B------:R-:W-:-:S00]  /*06a0*/  NOP ;  /* 0x0000000000007918 */ /* 0x000fc00000000000 */
[----:B------:R-:W-:-:S00]  /*06b0*/  NOP ;  /* 0x0000000000007918 */ /* 0x000fc00000000000 */
[----:B------:R-:W-:-:S00]  /*06c0*/  NOP ;  /* 0x0000000000007918 */ /* 0x000fc00000000000 */
[----:B------:R-:W-:-:S00]  /*06d0*/  NOP ;  /* 0x0000000000007918 */ /* 0x000fc00000000000 */
[----:B------:R-:W-:-:S00]  /*06e0*/  NOP ;  /* 0x0000000000007918 */ /* 0x000fc00000000000 */
[----:B------:R-:W-:-:S00]  /*06f0*/  NOP ;  /* 0x0000000000007918 */ /* 0x000fc00000000000 */
.L_x_43:


//--------------------- .text._Z5UDistiiiPdS_S_   --------------------------
	.section	.text._Z5UDistiiiPdS_S_,"ax",@progbits
	.align	128
        .global         _Z5UDistiiiPdS_S_
        .type           _Z5UDistiiiPdS_S_,@function
        .size           _Z5UDistiiiPdS_S_,(.L_x_41 - _Z5UDistiiiPdS_S_)
        .other          _Z5UDistiiiPdS_S_,@"STO_CUDA_ENTRY STV_DEFAULT"
_Z5UDistiiiPdS_S_:
.text._Z5UDistiiiPdS_S_:
[----:B------:R-:W-:Y:S01]  /*0000*/  LDC R1, c[0x0][0x37c] ;  /* 0x0000df00ff017b82 */ /* 0x000fe20000000800 */
[----:B------:R-:W0:Y:S07]  /*0010*/  S2R R3, SR_TID.Y ;  /* 0x0000000000037919 */ /* 0x000e2e0000002200 */
[----:B------:R-:W0:Y:S01]  /*0020*/  S2UR UR4, SR_CTAID.Y ;  /* 0x00000000000479c3 */ /* 0x000e220000002600 */
[----:B------:R-:W1:Y:S01]  /*0030*/  LDCU UR6, c[0x0][0x388] ;  /* 0x00007100ff0677ac */ /* 0x000e620008000800 */
[----:B------:R-:W2:Y:S01]  /*0040*/  S2R R5, SR_TID.X ;  /* 0x0000000000057919 */ /* 0x000ea20000002100 */
[----:B------:R-:W3:Y:S05]  /*0050*/  LDCU UR7, c[0x0][0x384] ;  /* 0x00007080ff0777ac */ /* 0x000eea0008000800 */
[----:B------:R-:W0:Y:S08]  /*0060*/  LDC R0, c[0x0][0x364] ;  /* 0x0000d900ff007b82 */ /* 0x000e300000000800 */
[----:B------:R-:W2:Y:S08]  /*0070*/  S2UR UR5, SR_CTAID.X ;  /* 0x00000000000579c3 */ /* 0x000eb00000002500 */
[----:B------:R-:W2:Y:S01]  /*0080*/  LDC R2, c[0x0][0x360] ;  /* 0x0000d800ff027b82 */ /* 0x000ea20000000800 */
[----:B0-----:R-:W-:-:S05]  /*0090*/  IMAD R0, R0, UR4, R3 ;  /* 0x0000000400007c24 */ /* 0x001fca000f8e0203 */
[----:B-1----:R-:W-:Y:S01]  /*00a0*/  ISETP.GE.AND P0, PT, R0, UR6, PT ;  /* 0x0000000600007c0c */ /* 0x002fe2000bf06270 */
[----:B--2---:R-:W-:-:S05]  /*00b0*/  IMAD R3, R2, UR5, R5 ;  /* 0x0000000502037c24 */ /* 0x004fca000f8e0205 */
[----:B---3--:R-:W-:-:S13]  /*00c0*/  ISETP.GE.OR P0, PT, R3, UR7, P0 ;  /* 0x0000000703007c0c */ /* 0x008fda0008706670 */
[----:B------:R-:W-:Y:S05]  /*00d0*/  @P0 EXIT ;  /* 0x000000000000094d */ /* 0x000fea0003800000 */
[----:B------:R-:W0:Y:S01]  /*00e0*/  LDCU UR7, c[0x0][0x380] ;  /* 0x00007000ff0777ac */ /* 0x000e220008000800 */
[----:B------:R-:W-:Y:S01]  /*00f0*/  CS2R R10, SRZ ;  /* 0x00000000000a7805 */ /* 0x000fe2000001ff00 */
[----:B------:R-:W1:Y:S01]  /*0100*/  LDCU.64 UR12, c[0x0][0x358] ;  /* 0x00006b00ff0c77ac */ /* 0x000e620008000a00 */
[----:B0-----:R-:W-:-:S09]  /*0110*/  UISETP.GE.AND UP0, UPT, UR7, 0x1, UPT ;  /* 0x000000010700788c */ /* 0x001fd2000bf06270 */
[----:B-1----:R-:W-:Y:S05]  /*0120*/  BRA.U !UP0, `(.L_x_8) ;  /* 0x0000000908047547 */ /* 0x002fea000b800000 */
[----:B------:R-:W-:Y:S02]  /*0130*/  UISETP.GE.U32.AND UP1, UPT, UR7, 0x8, UPT ;  /* 0x000000080700788c */ /* 0x000fe4000bf26070 */
[----:B------:R-:W-:Y:S01]  /*0140*/  IMAD R2, R3, UR7, RZ ;  /* 0x0000000703027c24 */ /* 0x000fe2000f8e02ff */
[----:B------:R-:W-:Y:S02]  /*0150*/  ULOP3.LUT UR10, UR7, 0x7, URZ, 0xc0, !UPT ;  /* 0x00000007070a7892 */ /* 0x000fe4000f8ec0ff */
[----:B------:R-:W-:Y:S01]  /*0160*/  IMAD R4, R0, UR7, RZ ;  /* 0x0000000700047c24 */ /* 0x000fe2000f8e02ff */
[----:B------:R-:W-:Y:S01]  /*0170*/  CS2R R10, SRZ ;  /* 0x00000000000a7805 */ /* 0x000fe2000001ff00 */
[----:B------:R-:W-:Y:S01]  /*0180*/  UMOV UR4, URZ ;  /* 0x000000ff00047c82 */ /* 0x000fe20008000000 */
[----:B------:R-:W-:Y:S01]  /*0190*/  UISETP.NE.AND UP0, UPT, UR10, URZ, UPT ;  /* 0x000000ff0a00728c */ /* 0x000fe2000bf05270 */
[----:B------:R-:W-:Y:S10]  /*01a0*/  BRA.U !UP1, `(.L_x_9) ;  /* 0x0000000109d07547 */ /* 0x000ff4000b800000 */
[----:B------:R-:W0:Y:S01]  /*01b0*/  LDC.64 R6, c[0x0][0x398] ;  /* 0x0000e600ff067b82 */ /* 0x000e220000000a00 */
[----:B------:R-:W1:Y:S01]  /*01c0*/  LDCU.64 UR8, c[0x0][0x3a0] ;  /* 0x00007400ff0877ac */ /* 0x000e620008000a00 */
[----:B------:R-:W-:Y:S01]  /*01d0*/  IMAD.MOV.U32 R5, RZ, RZ, R2 ;  /* 0x000000ffff057224 */ /* 0x000fe200078e0002 */
[----:B------:R-:W-:Y:S01]  /*01e0*/  CS2R R10, SRZ ;  /* 0x00000000000a7805 */ /* 0x000fe2000001ff00 */
[----:B------:R-:W-:Y:S02]  /*01f0*/  ULOP3.LUT UR4, UR7, 0x7ffffff8, URZ, 0xc0, !UPT ;  /* 0x7ffffff807047892 */ /* 0x000fe4000f8ec0ff */
[----:B-1----:R-:W-:Y:S02]  /*0200*/  UIADD3 UR5, UP1, UPT, UR8, 0x20, URZ ;  /* 0x0000002008057890 */ /* 0x002fe4000ff3e0ff */
[----:B------:R-:W-:Y:S02]  /*0210*/  UIADD3 UR8, UPT, UPT, -UR4, URZ, URZ ;  /* 0x000000ff04087290 */ /* 0x000fe4000fffe1ff */
[----:B------:R-:W-:Y:S01]  /*0220*/  UIADD3.X UR6, UPT, UPT, URZ, UR9, URZ, UP1, !UPT ;  /* 0x00000009ff067290 */ /* 0x000fe20008ffe4ff */
[----:B0-----:R-:W-:-:S03]  /*0230*/  IMAD.WIDE.U32 R6, R4, 0x8, R6 ;  /* 0x0000000804067825 */ /* 0x001fc600078e0006 */
[----:B------:R-:W-:-:S05]  /*0240*/  IADD3 R6, P0, PT, R6, 0x20, RZ ;  /* 0x0000002006067810 */ /* 0x000fca0007f1e0ff */
[----:B------:R-:W-:-:S08]  /*0250*/  IMAD.X R7, RZ, RZ, R7, P0 ;  /* 0x000000ffff077224 */ /* 0x000fd000000e0607 */
.L_x_10:
[----:B------:R-:W-:Y:S01]  /*0260*/  MOV R26, UR5 ;  /* 0x00000005001a7c02 */ /* 0x000fe20008000f00 */
[----:B------:R-:W-:Y:S01]  /*0270*/  IMAD.U32 R27, RZ, RZ, UR6 ;  /* 0x00000006ff1b7e24 */ /* 0x000fe2000f8e00ff */
[----:B------:R-:W2:Y:S03]  /*0280*/  LDG.E.64 R16, desc[UR12][R6.64+-0x20] ;  /* 0xffffe00c06107981 */ /* 0x000ea6000c1e1b00 */
[----:B------:R-:W-:Y:S01]  /*0290*/  IMAD.WIDE R26, R5, 0x8, R26 ;  /* 0x00000008051a7825 */ /* 0x000fe200078e021a */
[----:B------:R-:W3:Y:S04]  /*02a0*/  LDG.E.64 R18, desc[UR12][R6.64+-0x18] ;  /* 0xffffe80c06127981 */ /* 0x000ee8000c1e1b00 */
[----:B------:R-:W2:Y:S04]  /*02b0*/  LDG.E.64 R14, desc[UR12][R26.64+-0x20] ;  /* 0xffffe00c1a0e7981 */ /* 0x000ea8000c1e1b00 */
[----:B------:R-:W3:Y:S04]  /*02c0*/  LDG.E.64 R8, desc[UR12][R26.64+-0x18] ;  /* 0xffffe80c1a087981 */ /* 0x000ee8000c1e1b00 */
[----:B------:R-:W4:Y:S04]  /*02d0*/  LDG.E.64 R22, desc[UR12][R6.64+-0x10] ;  /* 0xfffff00c06167981 */ /* 0x000f28000c1e1b00 */
[----:B------:R-:W4:Y:S04]  /*02e0*/  LDG.E.64 R12, desc[UR12][R26.64+-0x10] ;  /* 0xfffff00c1a0c7981 */ /* 0x000f28000c1e1b00 */
[----:B------:R-:W5:Y:S04]  /*02f0*/  LDG.E.64 R20, desc[UR12][R6.64+-0x8] ;  /* 0xfffff80c06147981 */ /* 0x000f68000c1e1b00 */
[----:B------:R-:W5:Y:S01]  /*0300*/  LDG.E.64 R24, desc[UR12][R6.64+0x18] ;  /* 0x0000180c06187981 */ /* 0x000f62000c1e1b00 */
[----:B--2---:R-:W-:-:S03]  /*0310*/  DADD R14, R14, -R16 ;  /* 0x000000000e0e7229 */ /* 0x004fc60000000810 */
[----:B------:R-:W5:Y:S01]  /*0320*/  LDG.E.64 R16, desc[UR12][R26.64+-0x8] ;  /* 0xfffff80c1a107981 */ /* 0x000f62000c1e1b00 */
[----:B---3--:R-:W-:-:S03]  /*0330*/  DADD R18, R8, -R18 ;  /* 0x0000000008127229 */ /* 0x008fc60000000812 */
[----:B------:R-:W2:Y:S01]  /*0340*/  LDG.E.64 R8, desc[UR12][R6.64] ;  /* 0x0000000c06087981 */ /* 0x000ea2000c1e1b00 */
[----:B------:R-:W-:-:S03]  /*0350*/  DFMA R14, R14, R14, R10 ;  /* 0x0000000e0e0e722b */ /* 0x000fc6000000000a */
[----:B------:R-:W2:Y:S01]  /*0360*/  LDG.E.64 R10, desc[UR12][R26.64] ;  /* 0x0000000c1a0a7981 */ /* 0x000ea2000c1e1b00 */
[----:B----4-:R-:W-:-:S03]  /*0370*/  DADD R22, R12, -R22 ;  /* 0x000000000c167229 */ /* 0x010fc60000000816 */
[----:B------:R-:W3:Y:S01]  /*0380*/  LDG.E.64 R12, desc[UR12][R6.64+0x8] ;  /* 0x0000080c060c7981 */ /* 0x000ee2000c1e1b00 */
[----:B------:R-:W-:-:S03]  /*0390*/  DFMA R18, R18, R18, R14 ;  /* 0x000000121212722b */ /* 0x000fc6000000000e */
[----:B------:R-:W3:Y:S05]  /*03a0*/  LDG.E.64 R14, desc[UR12][R26.64+0x8] ;  /* 0x0000080c1a0e7981 */ /* 0x000eea000c1e1b00 */
[----:B------:R-:W-:Y:S02]  /*03b0*/  DFMA R22, R22, R22, R18 ;  /* 0x000000161616722b */ /* 0x000fe40000000012 */
[----:B------:R-:W4:Y:S01]  /*03c0*/  LDG.E.64 R18, desc[UR12][R26.64+0x10] ;  /* 0x0000100c1a127981 */ /* 0x000f22000c1e1b00 */
[----:B-----5:R-:W-:-:S03]  /*03d0*/  DADD R20, R16, -R20 ;  /* 0x0000000010147229 */ /* 0x020fc60000000814 */
[----:B------:R0:W4:Y:S05]  /*03e0*/  LDG.E.64 R16, desc[UR12][R6.64+0x10] ;  /* 0x0000100c06107981 */ /* 0x00012a000c1e1b00 */
[----:B------:R-:W-:Y:S01]  /*03f0*/  DFMA R20, R20, R20, R22 ;  /* 0x000000141414722b */ /* 0x000fe20000000016 */
[----:B------:R-:W5:Y:S01]  /*0400*/  LDG.E.64 R22, desc[UR12][R26.64+0x18] ;  /* 0x0000180c1a167981 */ /* 0x000f62000c1e1b00 */
[----:B--2---:R-:W-:Y:S02]  /*0410*/  DADD R8, R10, -R8 ;  /* 0x000000000a087229 */ /* 0x004fe40000000808 */
[----:B---3--:R-:W-:-:S06]  /*0420*/  DADD R12, R14, -R12 ;  /* 0x000000000e0c7229 */ /* 0x008fcc000000080c */
[----:B------:R-:W-:Y:S01]  /*0430*/  DFMA R20, R8, R8, R20 ;  /* 0x000000080814722b */ /* 0x000fe20000000014 */
[----:B------:R-:W-:-:S07]  /*0440*/  UIADD3 UR8, UPT, UPT, UR8, 0x8, URZ ;  /* 0x0000000808087890 */ /* 0x000fce000fffe0ff */
[----:B------:R-:W-:Y:S01]  /*0450*/  DFMA R20, R12, R12, R20 ;  /* 0x0000000c0c14722b */ /* 0x000fe20000000014 */
[----:B------:R-:W-:Y:S01]  /*0460*/  UISETP.NE.AND UP1, UPT, UR8, URZ, UPT ;  /* 0x000000ff0800728c */ /* 0x000fe2000bf25270 */
[----:B0-----:R-:W-:Y:S02]  /*0470*/  IADD3 R6, P0, PT, R6, 0x40, RZ ;  /* 0x0000004006067810 */ /* 0x001fe40007f1e0ff */
[----:B------:R-:W-:-:S03]  /*0480*/  IADD3 R5, PT, PT, R5, 0x8, RZ ;  /* 0x0000000805057810 */ /* 0x000fc60007ffe0ff */
[----:B------:R-:W-:Y:S01]  /*0490*/  IMAD.X R7, RZ, RZ, R7, P0 ;  /* 0x000000ffff077224 */ /* 0x000fe200000e0607 */
[----:B----4-:R-:W-:Y:S02]  /*04a0*/  DADD R16, R18, -R16 ;  /* 0x0000000012107229 */ /* 0x010fe40000000810 */
[----:B-----5:R-:W-:-:S06]  /*04b0*/  DADD R22, R22, -R24 ;  /* 0x0000000016167229 */ /* 0x020fcc0000000818 */
[----:B------:R-:W-:-:S08]  /*04c0*/  DFMA R20, R16, R16, R20 ;  /* 0x000000101014722b */ /* 0x000fd00000000014 */
[----:B------:R-:W-:Y:S01]  /*04d0*/  DFMA R10, R22, R22, R20 ;  /* 0x00000016160a722b */ /* 0x000fe20000000014 */
[----:B------:R-:W-:Y:S10]  /*04e0*/  BRA.U UP1, `(.L_x_10) ;  /* 0xfffffffd015c7547 */ /* 0x000ff4000b83ffff */
.L_x_9:
[----:B------:R-:W-:Y:S05]  /*04f0*/  BRA.U !UP0, `(.L_x_8) ;  /* 0x0000000508107547 */ /* 0x000fea000b800000 */
[----:B------:R-:W-:Y:S02]  /*0500*/  UISETP.GE.U32.AND UP0, UPT, UR10, 0x4, UPT ;  /* 0x000000040a00788c */ /* 0x000fe4000bf06070 */
[----:B------:R-:W-:-:S04]  /*0510*/  ULOP3.LUT UR6, UR7, 0x3, URZ, 0xc0, !UPT ;  /* 0x0000000307067892 */ /* 0x000fc8000f8ec0ff */
[----:B------:R-:W-:-:S03]  /*0520*/  UISETP.NE.AND UP1, UPT, UR6, URZ, UPT ;  /* 0x000000ff0600728c */ /* 0x000fc6000bf25270 */
[----:B------:R-:W-:Y:S08]  /*0530*/  BRA.U !UP0, `(.L_x_11) ;  /* 0x0000000108707547 */ /* 0x000ff0000b800000 */
[----:B------:R-:W0:Y:S01]  /*0540*/  LDC.64 R8, c[0x0][0x398] ;  /* 0x0000e600ff087b82 */ /* 0x000e220000000a00 */
[----:B------:R-:W1:Y:S01]  /*0550*/  LDCU.64 UR8, c[0x0][0x398] ;  /* 0x00007300ff0877ac */ /* 0x000e620008000a00 */
[C---:B------:R-:W-:Y:S01]  /*0560*/  VIADD R7, R4.reuse, UR4 ;  /* 0x0000000404077c36 */ /* 0x040fe20008000000 */
[----:B------:R-:W-:Y:S01]  /*0570*/  IADD3 R12, P0, PT, R4, UR4, RZ ;  /* 0x00000004040c7c10 */ /* 0x000fe2000ff1e0ff */
[----:B------:R-:W-:-:S04]  /*0580*/  VIADD R5, R2, UR4 ;  /* 0x0000000402057c36 */ /* 0x000fc80008000000 */
[----:B------:R-:W2:Y:S01]  /*0590*/  LDC.64 R26, c[0x0][0x3a0] ;  /* 0x0000e800ff1a7b82 */ /* 0x000ea20000000a00 */
[----:B0-----:R-:W-:-:S06]  /*05a0*/  IMAD.WIDE.U32 R8, R7, 0x8, R8 ;  /* 0x0000000807087825 */ /* 0x001fcc00078e0008 */
[----:B------:R-:W3:Y:S01]  /*05b0*/  LDG.E.64 R8, desc[UR12][R8.64] ;  /* 0x0000000c08087981 */ /* 0x000ee2000c1e1b00 */
[----:B--2---:R-:W-:Y:S01]  /*05c0*/  IMAD.WIDE R26, R5, 0x8, R26 ;  /* 0x00000008051a7825 */ /* 0x004fe200078e021a */
[----:B------:R-:W-:Y:S02]  /*05d0*/  IADD3.X R5, PT, PT, RZ, RZ, RZ, P0, !PT ;  /* 0x000000ffff057210 */ /* 0x000fe400007fe4ff */
[C---:B-1----:R-:W-:Y:S02]  /*05e0*/  LEA R20, P0, R12.reuse, UR8, 0x3 ;  /* 0x000000080c147c11 */ /* 0x042fe4000f8018ff */
[----:B------:R-:W3:Y:S02]  /*05f0*/  LDG.E.64 R6, desc[UR12][R26.64] ;  /* 0x0000000c1a067981 */ /* 0x000ee4000c1e1b00 */
[----:B------:R-:W-:Y:S02]  /*0600*/  LEA.HI.X R21, R12, UR9, R5, 0x3, P0 ;  /* 0x000000090c157c11 */ /* 0x000fe400080f1c05 */
[----:B------:R-:W2:Y:S04]  /*0610*/  LDG.E.64 R12, desc[UR12][R26.64+0x8] ;  /* 0x0000080c1a0c7981 */ /* 0x000ea8000c1e1b00 */
[----:B------:R-:W2:Y:S04]  /*0620*/  LDG.E.64 R14, desc[UR12][R20.64+0x8] ;  /* 0x0000080c140e7981 */ /* 0x000ea8000c1e1b00 */
[----:B------:R-:W4:Y:S04]  /*0630*/  LDG.E.64 R16, desc[UR12][R26.64+0x10] ;  /* 0x0000100c1a107981 */ /* 0x000f28000c1e1b00 */
[----:B------:R-:W4:Y:S04]  /*0640*/  LDG.E.64 R18, desc[UR12][R20.64+0x10] ;  /* 0x0000100c14127981 */ /* 0x000f28000c1e1b00 */
[----:B------:R-:W5:Y:S04]  /*0650*/  LDG.E.64 R22, desc[UR12][R26.64+0x18] ;  /* 0x0000180c1a167981 */ /* 0x000f68000c1e1b00 */
[----:B------:R-:W5:Y:S01]  /*0660*/  LDG.E.64 R24, desc[UR12][R20.64+0x18] ;  /* 0x0000180c14187981 */ /* 0x000f62000c1e1b00 */
[----:B------:R-:W-:Y:S01]  /*0670*/  UIADD3 UR4, UPT, UPT, UR4, 0x4, URZ ;  /* 0x0000000404047890 */ /* 0x000fe2000fffe0ff */
[----:B---3--:R-:W-:-:S08]  /*0680*/  DADD R6, R6, -R8 ;  /* 0x0000000006067229 */ /* 0x008fd00000000808 */
[----:B------:R-:W-:Y:S02]  /*0690*/  DFMA R6, R6, R6, R10 ;  /* 0x000000060606722b */ /* 0x000fe4000000000a */
[----:B--2---:R-:W-:Y:S02]  /*06a0*/  DADD R12, R12, -R14 ;  /* 0x000000000c0c7229 */ /* 0x004fe4000000080e */
[----:B----4-:R-:W-:-:S06]  /*06b0*/  DADD R16, R16, -R18 ;  /* 0x0000000010107229 */ /* 0x010fcc0000000812 */
[----:B------:R-:W-:Y:S02]  /*06c0*/  DFMA R6, R12, R12, R6 ;  /* 0x0000000c0c06722b */ /* 0x000fe40000000006 */
[----:B-----5:R-:W-:-:S06]  /*06d0*/  DADD R22, R22, -R24 ;  /* 0x0000000016167229 */ /* 0x020fcc0000000818 */
[----:B------:R-:W-:-:S08]  /*06e0*/  DFMA R6, R16, R16, R6 ;  /* 0x000000101006722b */ /* 0x000fd00000000006 */
[----:B------:R-:W-:-:S11]  /*06f0*/  DFMA R10, R22, R22, R6 ;  /* 0x00000016160a722b */ /* 0x000fd60000000006 */
.L_x_11:
[----:B------:R-:W-:Y:S05]  /*0700*/  BRA.U !UP1, `(.L_x_8) ;  /* 0x00000001098c7547 */ /* 0x000fea000b800000 */
[----:B------:R-:W-:Y:S02]  /*0710*/  UISETP.NE.AND UP0, UPT, UR6, 0x1, UPT ;  /* 0x000000010600788c */ /* 0x000fe4000bf05270 */
[----:B------:R-:W-:-:S04]  /*0720*/  ULOP3.LUT UR5, UR7, 0x1, URZ, 0xc0, !UPT ;  /* 0x0000000107057892 */ /* 0x000fc8000f8ec0ff */
[----:B------:R-:W-:-:S03]  /*0730*/  UISETP.NE.U32.AND UP1, UPT, UR5, 0x1, UPT ;  /* 0x000000010500788c */ /* 0x000fc6000bf25070 */
        /* <DEDUP_REMOVED lines=15> */
[----:B------:R-:W2:Y:S01]  /*0830*/  LDG.E.64 R16, desc[UR12][R16.64+0x8] ;  /* 0x0000080c10107981 */ /* 0x000ea2000c1e1b00 */
[----:B------:R-:W-:Y:S01]  /*0840*/  UIADD3 UR4, UPT, UPT, UR4, 0x2, URZ ;  /* 0x0000000204047890 */ /* 0x000fe2000fffe0ff */
[----:B---3--:R-:W-:-:S08]  /*0850*/  DADD R8, R8, -R12 ;  /* 0x0000000008087229 */ /* 0x008fd0000000080c */
[----:B------:R-:W-:Y:S02]  /*0860*/  DFMA R10, R8, R8, R10 ;  /* 0x00000008080a722b */ /* 0x000fe4000000000a */
[----:B--2---:R-:W-:-:S08]  /*0870*/  DADD R14, R14, -R16 ;  /* 0x000000000e0e7229 */ /* 0x004fd00000000810 */
[----:B------:R-:W-:-:S11]  /*0880*/  DFMA R10, R14, R14, R10 ;  /* 0x0000000e0e0a722b */ /* 0x000fd6000000000a */
.L_x_12:
[----:B------:R-:W-:Y:S05]  /*0890*/  BRA.U UP1, `(.L_x_8) ;  /* 0x0000000101287547 */ /* 0x000fea000b800000 */
[----:B------:R-:W0:Y:S01]  /*08a0*/  LDC.64 R6, c[0x0][0x3a0] ;  /* 0x0000e800ff067b82 */ /* 0x000e220000000a00 */
[----:B------:R-:W-:Y:S01]  /*08b0*/  VIADD R5, R2, UR4 ;  /* 0x0000000402057c36 */ /* 0x000fe20008000000 */
[----:B------:R-:W-:-:S06]  /*08c0*/  IADD3 R13, PT, PT, R4, UR4, RZ ;  /* 0x00000004040d7c10 */ /* 0x000fcc000fffe0ff */
[----:B------:R-:W1:Y:S01]  /*08d0*/  LDC.64 R8, c[0x0][0x398] ;  /* 0x0000e600ff087b82 */ /* 0x000e620000000a00 */
[----:B0-----:R-:W-:-:S06]  /*08e0*/  IMAD.WIDE R4, R5, 0x8, R6 ;  /* 0x0000000805047825 */ /* 0x001fcc00078e0206 */
[----:B------:R-:W2:Y:S01]  /*08f0*/  LDG.E.64 R4, desc[UR12][R4.64] ;  /* 0x0000000c04047981 */ /* 0x000ea2000c1e1b00 */
[----:B-1----:R-:W-:-:S06]  /*0900*/  IMAD.WIDE.U32 R6, R13, 0x8, R8 ;  /* 0x000000080d067825 */ /* 0x002fcc00078e0008 */
[----:B------:R-:W2:Y:S02]  /*0910*/  LDG.E.64 R6, desc[UR12][R6.64] ;  /* 0x0000000c06067981 */ /* 0x000ea4000c1e1b00 */
[----:B--2---:R-:W-:-:S08]  /*0920*/  DADD R8, R4, -R6 ;  /* 0x0000000004087229 */ /* 0x004fd00000000806 */
[----:B------:R-:W-:-:S11]  /*0930*/  DFMA R10, R8, R8, R10 ;  /* 0x00000008080a722b */ /* 0x000fd6000000000a */
.L_x_8:
[----:B------:R-:W0:Y:S01]  /*0940*/  MUFU.RSQ64H R5, R11 ;  /* 0x0000000b00057308 */ /* 0x000e220000001c00 */
[----:B------:R-:W-:Y:S01]  /*0950*/  VIADD R4, R11, 0xfcb00000 ;  /* 0xfcb000000b047836 */ /* 0x000fe20000000000 */
[----:B------:R-:W-:Y:S01]  /*0960*/  MOV R8, 0x0 ;  /* 0x0000000000087802 */ /* 0x000fe20000000f00 */
[----:B------:R-:W-:Y:S01]  /*0970*/  IMAD.MOV.U32 R9, RZ, RZ, 0x3fd80000 ;  /* 0x3fd80000ff097424 */ /* 0x000fe200078e00ff */
[----:B------:R-:W-:Y:S02]  /*0980*/  BSSY.RECONVERGENT B0, `(.L_x_13) ;  /* 0x000000f000007945 */ /* 0x000fe40003800200 */
[----:B------:R-:W-:Y:S01]  /*0990*/  ISETP.GE.U32.AND P0, PT, R4, 0x7ca00000, PT ;  /* 0x7ca000000400780c */ /* 0x000fe20003f06070 */
[----:B0-----:R-:W-:-:S08]  /*09a0*/  DMUL R6, R4, R4 ;  /* 0x0000000404067228 */ /* 0x001fd00000000000 */
[----:B------:R-:W-:-:S08]  /*09b0*/  DFMA R6, -R6, R10, 1 ;  /* 0x3ff000000606742b */ /* 0x000fd0000000010a */
[----:B------:R-:W-:Y:S02]  /*09c0*/  DFMA R8, R6, R8, 0.5 ;  /* 0x3fe000000608742b */ /* 0x000fe40000000008 */
[----:B------:R-:W-:-:S08]  /*09d0*/  DMUL R6, R4, R6 ;  /* 0x0000000604067228 */ /* 0x000fd00000000000 */
[----:B------:R-:W-:-:S08]  /*09e0*/  DFMA R14, R8, R6, R4 ;  /* 0x00000006080e722b */ /* 0x000fd00000000004 */
[----:B------:R-:W-:Y:S02]  /*09f0*/  DMUL R6, R14, R10 ;  /* 0x0000000a0e067228 */ /* 0x000fe40000000000 */
[----:B------:R-:W-:Y:S01]  /*0a00*/  IADD3 R13, PT, PT, R15, -0x100000, RZ ;  /* 0xfff000000f0d7810 */ /* 0x000fe20007ffe0ff */
[----:B------:R-:W-:-:S05]  /*0a10*/  IMAD.MOV.U32 R12, RZ, RZ, R14 ;  /* 0x000000ffff0c7224 */ /* 0x000fca00078e000e */
[----:B------:R-:W-:-:S08]  /*0a20*/  DFMA R16, R6, -R6, R10 ;  /* 0x800000060610722b */ /* 0x000fd0000000000a */
[----:B------:R-:W-:Y:S01]  /*0a30*/  DFMA R8, R16, R12, R6 ;  /* 0x0000000c1008722b */ /* 0x000fe20000000006 */
[----:B------:R-:W-:Y:S10]  /*0a40*/  @!P0 BRA `(.L_x_14) ;  /* 0x0000000000088947 */ /* 0x000ff40003800000 */
[----:B------:R-:W-:-:S07]  /*0a50*/  MOV R2, 0xa70 ;  /* 0x00000a7000027802 */ /* 0x000fce0000000f00 */
[----:B------:R-:W-:Y:S05]  /*0a60*/  CALL.REL.NOINC `($__internal_0_$__cuda_sm20_dsqrt_rn_f64_mediumpath_v1) ;  /* 0x00000000001c7944 */ /* 0x000fea0003c00000 */
.L_x_14:
[----:B------:R-:W-:Y:S05]  /*0a70*/  BSYNC.RECONVERGENT B0 ;  /* 0x0000000000007941 */ /* 0x000fea0003800200 */
.L_x_13:
[----:B------:R-:W0:Y:S01]  /*0a80*/  LDC.64 R4, c[0x0][0x390] ;  /* 0x0000e400ff047b82 */ /* 0x000e220000000a00 */
[----:B------:R-:W1:Y:S02]  /*0a90*/  LDCU UR4, c[0x0][0x388] ;  /* 0x00007100ff0477ac */ /* 0x000e640008000800 */
[----:B-1----:R-:W-:-:S04]  /*0aa0*/  IMAD R3, R3, UR4, R0 ;  /* 0x0000000403037c24 */ /* 0x002fc8000f8e0200 */
[----:B0-----:R-:W-:-:S05]  /*0ab0*/  IMAD.WIDE R2, R3, 0x8, R4 ;  /* 0x0000000803027825 */ /* 0x001fca00078e0204 */
[----:B------:R-:W-:Y:S01]  /*0ac0*/  STG.E.64 desc[UR12][R2.64], R8 ;  /* 0x0000000802007986 */ /* 0x000fe2000c101b0c */
[----:B------:R-:W-:Y:S05]  /*0ad0*/  EXIT ;  /* 0x000000000000794d */ /* 0x000fea0003800000 */
        .weak           $__internal_0_$__cuda_sm20_dsqrt_rn_f64_mediumpath_v1
        .type           $__internal_0_$__cuda_sm20_dsqrt_rn_f64_mediumpath_v1,@function
        .size           $__internal_0_$__cuda_sm20_dsqrt_rn_f64_mediumpath_v1,(.L_x_41 - $__internal_0_$__cuda_sm20_dsqrt_rn_f64_mediumpath_v1)
$__internal_0_$__cuda_sm20_dsqrt_rn_f64_mediumpath_v1:
[----:B------:R-:W-:Y:S01]  /*0ae0*/  ISETP.GE.U32.AND P0, PT, R4, -0x3400000, PT ;  /* 0xfcc000000400780c */ /* 0x000fe20003f06070 */
[----:B------:R-:W-:Y:S01]  /*0af0*/  BSSY.RECONVERGENT B1, `(.L_x_15) ;  /* 0x0000026000017945 */ /* 0x000fe20003800200 */
[----:B------:R-:W-:Y:S01]  /*0b00*/  MOV R12, R14 ;  /* 0x0000000e000c7202 */ /* 0x000fe20000000f00 */
[----:B------:R-:W-:Y:S01]  /*0b10*/  IMAD.MOV.U32 R4, RZ, RZ, R16 ;  /* 0x000000ffff047224 */ /* 0x000fe200078e0010 */
[----:B------:R-:W-:-:S09]  /*0b20*/  MOV R5, R17 ;  /* 0x0000001100057202 */ /* 0x000fd20000000f00 */
[----:B------:R-:W-:Y:S05]  /*0b30*/  @!P0 BRA `(.L_x_16) ;  /* 0x0000000000208947 */ /* 0x000fea0003800000 */
[----:B------:R-:W-:-:S10]  /*0b40*/  DFMA.RM R4, R4, R12, R6 ;  /* 0x0000000c0404722b */ /* 0x000fd40000004006 */
[----:B------:R-:W-:-:S05]  /*0b50*/  IADD3 R8, P0, PT, R4, 0x1, RZ ;  /* 0x0000000104087810 */ /* 0x000fca0007f1e0ff */
[----:B------:R-:W-:-:S06]  /*0b60*/  IMAD.X R9, RZ, RZ, R5, P0 ;  /* 0x000000ffff097224 */ /* 0x000fcc00000e0605 */
[----:B------:R-:W-:-:S08]  /*0b70*/  DFMA.RP R6, -R4, R8, R10 ;  /* 0x000000080406722b */ /* 0x000fd0000000810a */
[----:B------:R-:W-:-:S06]  /*0b80*/  DSETP.GT.AND P0, PT, R6, RZ, PT ;  /* 0x000000ff0600722a */ /* 0x000fcc0003f04000 */
[----:B------:R-:W-:Y:S02]  /*0b90*/  FSEL R4, R8, R4, P0 ;  /* 0x0000000408047208 */ /* 0x000fe40000000000 */
[----:B------:R-:W-:Y:S01]  /*0ba0*/  FSEL R5, R9, R5, P0 ;  /* 0x0000000509057208 */ /* 0x000fe20000000000 */
[----:B------:R-:W-:Y:S06]  /*0bb0*/  BRA `(.L_x_17) ;  /* 0x0000000000647947 */ /* 0x000fec0003800000 */
.L_x_16:
[----:B------:R-:W-:-:S14]  /*0bc0*/  DSETP.NE.AND P0, PT, R10, RZ, PT ;  /* 0x000000ff0a00722a */ /* 0x000fdc0003f05000 */
[----:B------:R-:W-:Y:S05]  /*0bd0*/  @!P0 BRA `(.L_x_18) ;  /* 0x0000000000588947 */ /* 0x000fea0003800000 */
[----:B------:R-:W-:-:S13]  /*0be0*/  ISETP.GE.AND P0, PT, R11, RZ, PT ;  /* 0x000000ff0b00720c */ /* 0x000fda0003f06270 */
[----:B------:R-:W-:Y:S01]  /*0bf0*/  @!P0 MOV R4, 0x0 ;  /* 0x0000000000048802 */ /* 0x000fe20000000f00 */
[----:B------:R-:W-:Y:S01]  /*0c00*/  @!P0 IMAD.MOV.U32 R5, RZ, RZ, -0x80000 ;  /* 0xfff80000ff058424 */ /* 0x000fe200078e00ff */
[----:B------:R-:W-:Y:S06]  /*0c10*/  @!P0 BRA `(.L_x_17) ;  /* 0x00000000004c8947 */ /* 0x000fec0003800000 */
[----:B------:R-:W-:-:S13]  /*0c20*/  ISETP.GT.AND P0, PT, R11, 0x7fefffff, PT ;  /* 0x7fefffff0b00780c */ /* 0x000fda0003f04270 */
[----:B------:R-:W-:Y:S05]  /*0c30*/  @P0 BRA `(.L_x_18) ;  /* 0x0000000000400947 */ /* 0x000fea0003800000 */
[----:B------:R-:W-:Y:S01]  /*0c40*/  DMUL R4, R10, 8.11296384146066816958e+31 ;  /* 0x469000000a047828 */ /* 0x000fe20000000000 */
[----:B------:R-:W-:Y:S01]  /*0c50*/  MOV R6, RZ ;  /* 0x000000ff00067202 */ /* 0x000fe20000000f00 */
[----:B------:R-:W-:Y:S01]  /*0c60*/  IMAD.MOV.U32 R10, RZ, RZ, 0x0 ;  /* 0x00000000ff0a7424 */ /* 0x000fe200078e00ff */
[----:B------:R-:W-:-:S03]  /*0c70*/  MOV R11, 0x3fd80000 ;  /* 0x3fd80000000b7802 */ /* 0x000fc60000000f00 */
[----:B------:R-:W0:Y:S02]  /*0c80*/  MUFU.RSQ64H R7, R5 ;  /* 0x0000000500077308 */ /* 0x000e240000001c00 */
[----:B0-----:R-:W-:-:S08]  /*0c90*/  DMUL R8, R6, R6 ;  /* 0x0000000606087228 */ /* 0x001fd00000000000 */
[----:B------:R-:W-:-:S08]  /*0ca0*/  DFMA R8, R4, -R8, 1 ;  /* 0x3ff000000408742b */ /* 0x000fd00000000808 */
[----:B------:R-:W-:Y:S02]  /*0cb0*/  DFMA R10, R8, R10, 0.5 ;  /* 0x3fe00000080a742b */ /* 0x000fe4000000000a */
[----:B------:R-:W-:-:S08]  /*0cc0*/  DMUL R8, R6, R8 ;  /* 0x0000000806087228 */ /* 0x000fd00000000000 */
[----:B------:R-:W-:-:S08]  /*0cd0*/  DFMA R8, R10, R8, R6 ;  /* 0x000000080a08722b */ /* 0x000fd00000000006 */
[----:B------:R-:W-:Y:S02]  /*0ce0*/  DMUL R6, R4, R8 ;  /* 0x0000000804067228 */ /* 0x000fe40000000000 */
[----:B------:R-:W-:-:S06]  /*0cf0*/  VIADD R9, R9, 0xfff00000 ;  /* 0xfff0000009097836 */ /* 0x000fcc0000000000 */
[----:B------:R-:W-:-:S08]  /*0d00*/  DFMA R10, R6, -R6, R4 ;  /* 0x80000006060a722b */ /* 0x000fd00000000004 */
[----:B------:R-:W-:-:S10]  /*0d10*/  DFMA R4, R8, R10, R6 ;  /* 0x0000000a0804722b */ /* 0x000fd40000000006 */
[----:B------:R-:W-:Y:S01]  /*0d20*/  IADD3 R5, PT, PT, R5, -0x3500000, RZ ;  /* 0xfcb0000005057810 */ /* 0x000fe20007ffe0ff */
[----:B------:R-:W-:Y:S06]  /*0d30*/  BRA `(.L_x_17) ;  /* 0x0000000000047947 */ /* 0x000fec0003800000 */
.L_x_18:
[----:B------:R-:W-:-:S11]  /*0d40*/  DADD R4, R10, R10 ;  /* 0x000000000a047229 */ /* 0x000fd6000000000a */
.L_x_17:
[----:B------:R-:W-:Y:S05]  /*0d50*/  BSYNC.RECONVERGENT B1 ;  /* 0x0000000000017941 */ /* 0x000fea0003800200 */
.L_x_15:
[----:B------:R-:W-:Y:S01]  /*0d60*/  MOV R9, R5 ;  /* 0x0000000500097202 */ /* 0x000fe20000000f00 */
[----:B------:R-:W-:Y:S02]  /*0d70*/  HFMA2 R5, -RZ, RZ, 0, 0 ;  /* 0x00000000ff057431 */ /* 0x000fe400000001ff */
[----:B------:R-:W-:Y:S02]  /*0d80*/  IMAD.MOV.U32 R8, RZ, RZ, R4 ;  /* 0x000000ffff087224 */ /* 0x000fe400078e0004 */
[----:B------:R-:W-:-:S04]  /*0d90*/  IMAD.MOV.U32 R4, RZ, RZ, R2 ;  /* 0x000000ffff047224 */ /* 0x000fc800078e0002 */
[----:B------:R-:W-:Y:S05]  /*0da0*/  RET.REL.NODEC R4 `(_Z5UDistiiiPdS_S_) ;  /* 0xfffffff004947950 */ /* 0x000fea0003c3ffff */
.L_x_19:
        /* <DEDUP_REMOVED lines=13> */
.L_x_41:


//--------------------- .text._Z15updateCentroidsPdS_S_iii --------------------------
	.section	.text._Z15updateCentroidsPdS_S_iii,"ax",@progbits
	.align	128
        .global         _Z15updateCentroidsPdS_S_iii
        .type           _Z15updateCentroidsPdS_S_iii,@function
        .size           _Z15updateCentroidsPdS_S_iii,(.L_x_42 - _Z15updateCentroidsPdS_S_iii)
        .other          _Z15updateCentroidsPdS_S_iii,@"STO_CUDA_ENTRY STV_DEFAULT"
_Z15updateCentroidsPdS_S_iii:
.text._Z15updateCentroidsPdS_S_iii:
[----:B------:R-:W-:Y:S01]  /*0000*/  LDC R1, c[0x0][0x37c] ;  /* 0x0000df00ff017b82 */ /* 0x000fe20000000800 */
[----:B------:R-:W0:Y:S07]  /*0010*/  S2R R10, SR_TID.X ;  /* 0x00000000000a7919 */ /* 0x000e2e0000002100 */
[----:B------:R-:W1:Y:S01]  /*0020*/  S2UR UR4, SR_CTAID.X ;  /* 0x00000000000479c3 */ /* 0x000e620000002500 */
[----:B------:R-:W2:Y:S01]  /*0030*/  LDCU UR7, c[0x0][0x39c] ;  /* 0x00007380ff0777ac */ /* 0x000ea20008000800 */
[----:B------:R-:W3:Y:S06]  /*0040*/  S2R R0, SR_TID.Y ;  /* 0x0000000000007919 */ /* 0x000eec0000002200 */
[----:B------:R-:W3:Y:S01]  /*0050*/  LDC R3, c[0x0][0x364] ;  /* 0x0000d900ff037b82 */ /* 0x000ee20000000800 */
[----:B------:R-:W1:Y:S07]  /*0060*/  LDCU UR5, c[0x0][0x360] ;  /* 0x00006c00ff0577ac */ /* 0x000e6e0008000800 */
[----:B------:R-:W3:Y:S01]  /*0070*/  S2UR UR6, SR_CTAID.Y ;  /* 0x00000000000679c3 */ /* 0x000ee20000002600 */
[----:B--2---:R-:W-:Y:S01]  /*0080*/  IMAD.U32 R17, RZ, RZ, UR7 ;  /* 0x00000007ff117e24 */ /* 0x004fe2000f8e00ff */
[----:B-1----:R-:W-:-:S06]  /*0090*/  UIMAD UR4, UR4, UR5, URZ ;  /* 0x00000005040472a4 */ /* 0x002fcc000f8e02ff */
[----:B0-----:R-:W-:-:S05]  /*00a0*/  VIADD R2, R10, UR4 ;  /* 0x000000040a027c36 */ /* 0x001fca0008000000 */
[----:B------:R-:W-:Y:S01]  /*00b0*/  ISETP.GE.AND P0, PT, R2, R17, PT ;  /* 0x000000110200720c */ /* 0x000fe20003f06270 */
[----:B---3--:R-:W-:-:S12]  /*00c0*/  IMAD R3, R3, UR6, R0 ;  /* 0x0000000603037c24 */ /* 0x008fd8000f8e0200 */
[----:B------:R-:W-:Y:S05]  /*00d0*/  @P0 EXIT ;  /* 0x000000000000094d */ /* 0x000fea0003800000 */
[----:B------:R-:W0:Y:S01]  /*00e0*/  LDCU UR5, c[0x0][0x398] ;  /* 0x00007300ff0577ac */ /* 0x000e220008000800 */
[----:B------:R-:W-:Y:S02]  /*00f0*/  HFMA2 R4, -RZ, RZ, 0, 0 ;  /* 0x00000000ff047431 */ /* 0x000fe400000001ff */
[----:B------:R-:W-:Y:S01]  /*0100*/  IMAD.MOV.U32 R7, RZ, RZ, RZ ;  /* 0x000000ffff077224 */ /* 0x000fe200078e00ff */
[----:B------:R-:W1:Y:S01]  /*0110*/  LDCU.64 UR10, c[0x0][0x358] ;  /* 0x00006b00ff0a77ac */ /* 0x000e620008000a00 */
[----:B0-----:R-:W-:-:S09]  /*0120*/  UISETP.GE.AND UP0, UPT, UR5, 0x1, UPT ;  /* 0x000000010500788c */ /* 0x001fd2000bf06270 */
[----:B-1----:R-:W-:Y:S05]  /*0130*/  BRA.U !UP0, `(.L_x_20) ;  /* 0x0000000d08507547 */ /* 0x002fea000b800000 */
[----:B------:R0:W1:Y:S01]  /*0140*/  I2F.F64.U32 R8, R3 ;  /* 0x0000000300087312 */ /* 0x0000620000201800 */
[----:B------:R-:W-:Y:S01]  /*0150*/  UISETP.GE.U32.AND UP1, UPT, UR5, 0x8, UPT ;  /* 0x000000080500788c */ /* 0x000fe2000bf26070 */
[----:B------:R-:W-:Y:S01]  /*0160*/  CS2R R4, SRZ ;  /* 0x0000000000047805 */ /* 0x000fe2000001ff00 */
[----:B------:R-:W-:Y:S01]  /*0170*/  ULOP3.LUT UR8, UR5, 0x7, URZ, 0xc0, !UPT ;  /* 0x0000000705087892 */ /* 0x000fe2000f8ec0ff */
[----:B------:R-:W-:Y:S01]  /*0180*/  IMAD.MOV.U32 R6, RZ, RZ, RZ ;  /* 0x000000ffff067224 */ /* 0x000fe200078e00ff */
[----:B------:R-:W-:Y:S02]  /*0190*/  MOV R0, R2 ;  /* 0x0000000200007202 */ /* 0x000fe40000000f00 */
[----:B------:R-:W-:-:S03]  /*01a0*/  UISETP.NE.AND UP0, UPT, UR8, URZ, UPT ;  /* 0x000000ff0800728c */ /* 0x000fc6000bf05270 */
[----:B0-----:R-:W-:Y:S08]  /*01b0*/  BRA.U !UP1, `(.L_x_21) ;  /* 0x0000000509bc7547 */ /* 0x001ff0000b800000 */
[----:B------:R-:W0:Y:S01]  /*01c0*/  LDCU.64 UR6, c[0x0][0x390] ;  /* 0x00007200ff0677ac */ /* 0x000e220008000a00 */
[----:B------:R-:W2:Y:S01]  /*01d0*/  LDC R7, c[0x0][0x39c] ;  /* 0x0000e700ff077b82 */ /* 0x000ea20000000800 */
[C---:B------:R-:W-:Y:S01]  /*01e0*/  IADD3 R25, PT, PT, R17.reuse, UR4, R10 ;  /* 0x0000000411197c10 */ /* 0x040fe2000fffe00a */
[C-C-:B------:R-:W-:Y:S01]  /*01f0*/  IMAD R24, R17.reuse, 0x7, R2.reuse ;  /* 0x0000000711187824 */ /* 0x140fe200078e0202 */
[----:B------:R-:W-:Y:S01]  /*0200*/  ULOP3.LUT UR5, UR5, 0x7ffffff8, URZ, 0xc0, !UPT ;  /* 0x7ffffff805057892 */ /* 0x000fe2000f8ec0ff */
[C-C-:B------:R-:W-:Y:S01]  /*0210*/  IMAD R23, R17.reuse, 0x6, R2.reuse ;  /* 0x0000000611177824 */ /* 0x140fe200078e0202 */
[----:B------:R-:W-:Y:S01]  /*0220*/  MOV R4, RZ ;  /* 0x000000ff00047202 */ /* 0x000fe20000000f00 */
[C-C-:B------:R-:W-:Y:S01]  /*0230*/  IMAD R26, R17.reuse, 0x5, R2.reuse ;  /* 0x00000005111a7824 */ /* 0x140fe200078e0202 */
[----:B------:R-:W-:Y:S01]  /*0240*/  UIADD3 UR4, UPT, UPT, -UR5, URZ, URZ ;  /* 0x000000ff05047290 */ /* 0x000fe2000fffe1ff */
[C-C-:B------:R-:W-:Y:S01]  /*0250*/  IMAD R27, R17.reuse, 0x4, R2.reuse ;  /* 0x00000004111b7824 */ /* 0x140fe200078e0202 */
[----:B------:R-:W-:Y:S01]  /*0260*/  MOV R5, UR5 ;  /* 0x0000000500057c02 */ /* 0x000fe20008000f00 */
[----:B------:R-:W-:-:S02]  /*0270*/  IMAD R28, R17, 0x3, R2 ;  /* 0x00000003111c7824 */ /* 0x000fc400078e0202 */
[--C-:B------:R-:W-:Y:S02]  /*0280*/  IMAD R22, R17, 0x2, R2.reuse ;  /* 0x0000000211167824 */ /* 0x100fe400078e0202 */
[----:B------:R-:W-:Y:S02]  /*0290*/  IMAD.MOV.U32 R6, RZ, RZ, RZ ;  /* 0x000000ffff067224 */ /* 0x000fe400078e00ff */
[----:B------:R-:W-:Y:S01]  /*02a0*/  IMAD.MOV.U32 R0, RZ, RZ, R2 ;  /* 0x000000ffff007224 */ /* 0x000fe200078e0002 */
[----:B0-----:R-:W-:-:S04]  /*02b0*/  UIADD3 UR6, UP1, UPT, UR6, 0x20, URZ ;  /* 0x0000002006067890 */ /* 0x001fc8000ff3e0ff */
[----:B------:R-:W-:Y:S02]  /*02c0*/  UIADD3.X UR7, UPT, UPT, URZ, UR7, URZ, UP1, !UPT ;  /* 0x00000007ff077290 */ /* 0x000fe40008ffe4ff */
[----:B------:R-:W-:-:S04]  /*02d0*/  IMAD.U32 R10, RZ, RZ, UR6 ;  /* 0x00000006ff0a7e24 */ /* 0x000fc8000f8e00ff */
[----:B------:R-:W-:-:S07]  /*02e0*/  IMAD.U32 R11, RZ, RZ, UR7 ;  /* 0x00000007ff0b7e24 */ /* 0x000fce000f8e00ff */
.L_x_22:
[----:B------:R-:W1:Y:S04]  /*02f0*/  LDG.E.64 R12, desc[UR10][R10.64+-0x20] ;  /* 0xffffe00a0a0c7981 */ /* 0x000e68000c1e1b00 */
[----:B------:R-:W3:Y:S01]  /*0300*/  LDG.E.64 R16, desc[UR10][R10.64+-0x18] ;  /* 0xffffe80a0a107981 */ /* 0x000ee2000c1e1b00 */
[----:B-1----:R-:W-:-:S03]  /*0310*/  DSETP.NEU.AND P6, PT, R12, R8, PT ;  /* 0x000000080c00722a */ /* 0x002fc60003fcd000 */
[----:B------:R-:W4:Y:S11]  /*0320*/  LDG.E.64 R12, desc[UR10][R10.64+-0x10] ;  /* 0xfffff00a0a0c7981 */ /* 0x000f36000c1e1b00 */
[----:B------:R-:W0:Y:S01]  /*0330*/  @!P6 LDC.64 R14, c[0x0][0x380] ;  /* 0x0000e000ff0eeb82 */ /* 0x000e220000000a00 */
[----:B---3--:R-:W-:Y:S01]  /*0340*/  DSETP.NEU.AND P0, PT, R16, R8, PT ;  /* 0x000000081000722a */ /* 0x008fe20003f0d000 */
[----:B------:R-:W3:Y:S01]  /*0350*/  LDG.E.64 R16, desc[UR10][R10.64+-0x8] ;  /* 0xfffff80a0a107981 */ /* 0x000ee2000c1e1b00 */
[----:B0-----:R-:W-:-:S12]  /*0360*/  @!P6 IMAD.WIDE R20, R0, 0x8, R14 ;  /* 0x000000080014e825 */ /* 0x001fd800078e020e */
[----:B------:R-:W0:Y:S01]  /*0370*/  @!P0 LDC.64 R14, c[0x0][0x380] ;  /* 0x0000e000ff0e8b82 */ /* 0x000e220000000a00 */
[----:B------:R-:W5:Y:S01]  /*0380*/  @!P6 LDG.E.64 R18, desc[UR10][R20.64] ;  /* 0x0000000a1412e981 */ /* 0x000f62000c1e1b00 */
[----:B0-----:R-:W-:-:S06]  /*0390*/  @!P0 IMAD.WIDE R14, R25, 0x8, R14 ;  /* 0x00000008190e8825 */ /* 0x001fcc00078e020e */
[----:B------:R-:W2:Y:S01]  /*03a0*/  @!P0 LDG.E.64 R14, desc[UR10][R14.64] ;  /* 0x0000000a0e0e8981 */ /* 0x000ea2000c1e1b00 */
[----:B----4-:R-:W-:Y:S01]  /*03b0*/  DSETP.NEU.AND P1, PT, R12, R8, PT ;  /* 0x000000080c00722a */ /* 0x010fe20003f2d000 */
[----:B------:R-:W5:Y:S02]  /*03c0*/  @!P6 F2F.F64.F32 R12, R4 ;  /* 0x00000004000ce310 */ /* 0x000f640000201800 */
[----:B-----5:R-:W-:-:S11]  /*03d0*/  @!P6 DADD R18, R18, R12 ;  /* 0x000000001212e229 */ /* 0x020fd6000000000c */
[----:B------:R-:W0:Y:S01]  /*03e0*/  @!P1 LDC.64 R12, c[0x0][0x380] ;  /* 0x0000e000ff0c9b82 */ /* 0x000e220000000a00 */
[----:B------:R-:W1:Y:S01]  /*03f0*/  @!P6 F2F.F32.F64 R4, R18 ;  /* 0x000000120004e310 */ /* 0x000e620000301000 */
[----:B---3--:R-:W-:-:S07]  /*0400*/  DSETP.NEU.AND P2, PT, R16, R8, PT ;  /* 0x000000081000722a */ /* 0x008fce0003f4d000 */
[----:B-1----:R-:W2:Y:S07]  /*0410*/  @!P0 F2F.F64.F32 R20, R4 ;  /* 0x0000000400148310 */ /* 0x002eae0000201800 */
[----:B------:R-:W1:Y:S01]  /*0420*/  @!P2 LDC.64 R16, c[0x0][0x380] ;  /* 0x0000e000ff10ab82 */ /* 0x000e620000000a00 */
[----:B0-----:R-:W-:-:S06]  /*0430*/  @!P1 IMAD.WIDE R12, R22, 0x8, R12 ;  /* 0x00000008160c9825 */ /* 0x001fcc00078e020c */
[----:B------:R-:W3:Y:S01]  /*0440*/  @!P1 LDG.E.64 R12, desc[UR10][R12.64] ;  /* 0x0000000a0c0c9981 */ /* 0x000ee2000c1e1b00 */
[----:B--2---:R-:W-:-:S03]  /*0450*/  @!P0 DADD R20, R20, R14 ;  /* 0x0000000014148229 */ /* 0x004fc6000000000e */
[----:B------:R-:W2:Y:S01]  /*0460*/  LDG.E.64 R14, desc[UR10][R10.64] ;  /* 0x0000000a0a0e7981 */ /* 0x000ea2000c1e1b00 */
[----:B-1----:R-:W-:-:S06]  /*0470*/  @!P2 IMAD.WIDE R16, R28, 0x8, R16 ;  /* 0x000000081c10a825 */ /* 0x002fcc00078e0210 */
[----:B------:R-:W4:Y:S01]  /*0480*/  @!P2 LDG.E.64 R16, desc[UR10][R16.64] ;  /* 0x0000000a1010a981 */ /* 0x000f22000c1e1b00 */
[----:B------:R0:W1:Y:S03]  /*0490*/  @!P0 F2F.F32.F64 R4, R20 ;  /* 0x0000001400048310 */ /* 0x0000660000301000 */
[----:B0-----:R-:W5:Y:S05]  /*04a0*/  LDG.E.64 R20, desc[UR10][R10.64+0x18] ;  /* 0x0000180a0a147981 */ /* 0x001f6a000c1e1b00 */
[----:B-1----:R-:W3:Y:S02]  /*04b0*/  @!P1 F2F.F64.F32 R18, R4 ;  /* 0x0000000400129310 */ /* 0x002ee40000201800 */
[----:B---3--:R-:W-:-:S06]  /*04c0*/  @!P1 DADD R12, R18, R12 ;  /* 0x00000000120c9229 */ /* 0x008fcc000000000c */
[----:B------:R0:W1:Y:S01]  /*04d0*/  @!P1 F2F.F32.F64 R4, R12 ;  /* 0x0000000c00049310 */ /* 0x0000620000301000 */
[----:B--2---:R-:W-:-:S03]  /*04e0*/  DSETP.NEU.AND P3, PT, R14, R8, PT ;  /* 0x000000080e00722a */ /* 0x004fc60003f6d000 */
[----:B0-----:R-:W2:Y:S04]  /*04f0*/  LDG.E.64 R12, desc[UR10][R10.64+0x8] ;  /* 0x0000080a0a0c7981 */ /* 0x001ea8000c1e1b00 */
[----:B-1----:R-:W4:Y:S07]  /*0500*/  @!P2 F2F.F64.F32 R14, R4 ;  /* 0x00000004000ea310 */ /* 0x002f2e0000201800 */
[----:B------:R-:W0:Y:S01]  /*0510*/  @!P3 LDC.64 R18, c[0x0][0x380] ;  /* 0x0000e000ff12bb82 */ /* 0x000e220000000a00 */
[----:B----4-:R-:W-:Y:S01]  /*0520*/  @!P2 DADD R14, R14, R16 ;  /* 0x000000000e0ea229 */ /* 0x010fe20000000010 */
[----:B------:R-:W3:Y:S01]  /*0530*/  LDG.E.64 R16, desc[UR10][R10.64+0x10] ;  /* 0x0000100a0a107981 */ /* 0x000ee2000c1e1b00 */
[----:B0-----:R-:W-:-:S06]  /*0540*/  @!P3 IMAD.WIDE R18, R27, 0x8, R18 ;  /* 0x000000081b12b825 */ /* 0x001fcc00078e0212 */
[----:B------:R-:W4:Y:S01]  /*0550*/  @!P3 LDG.E.64 R18, desc[UR10][R18.64] ;  /* 0x0000000a1212b981 */ /* 0x000f22000c1e1b00 */
[----:B------:R0:W1:Y:S01]  /*0560*/  @!P2 F2F.F32.F64 R4, R14 ;  /* 0x0000000e0004a310 */ /* 0x0000620000301000 */
[----:B------:R-:W-:Y:S01]  /*0570*/  @!P6 IADD3 R6, PT, PT, R6, 0x1, RZ ;  /* 0x000000010606e810 */ /* 0x000fe20007ffe0ff */
[----:B-----5:R-:W-:-:S14]  /*0580*/  DSETP.NEU.AND P6, PT, R20, R8, PT ;  /* 0x000000081400722a */ /* 0x020fdc0003fcd000 */
[----:B0-----:R-:W0:Y:S02]  /*0590*/  @!P6 LDC.64 R14, c[0x0][0x380] ;  /* 0x0000e000ff0eeb82 */ /* 0x001e240000000a00 */
[----:B0-----:R-:W-:-:S06]  /*05a0*/  @!P6 IMAD.WIDE R14, R24, 0x8, R14 ;  /* 0x00000008180ee825 */ /* 0x001fcc00078e020e */
[----:B------:R-:W5:Y:S01]  /*05b0*/  @!P6 LDG.E.64 R14, desc[UR10][R14.64] ;  /* 0x0000000a0e0ee981 */ /* 0x000f62000c1e1b00 */
[----:B--2---:R-:W-:-:S14]  /*05c0*/  DSETP.NEU.AND P4, PT, R12, R8, PT ;  /* 0x000000080c00722a */ /* 0x004fdc0003f8d000 */
[----:B------:R-:W0:Y:S01]  /*05d0*/  @!P4 LDC.64 R12, c[0x0][0x380] ;  /* 0x0000e000ff0ccb82 */ /* 0x000e220000000a00 */
[----:B---3--:R-:W-:Y:S01]  /*05e0*/  DSETP.NEU.AND P5, PT, R16, R8, PT ;  /* 0x000000081000722a */ /* 0x008fe20003fad000 */
[----:B-1----:R-:W4:Y:S01]  /*05f0*/  @!P3 F2F.F64.F32 R16, R4 ;  /* 0x000000040010b310 */ /* 0x002f220000201800 */
[----:B0-----:R-:W-:Y:S01]  /*0600*/  @!P4 IMAD.WIDE R12, R26, 0x8, R12 ;  /* 0x000000081a0cc825 */ /* 0x001fe200078e020c */
[----:B----4-:R-:W-:-:S11]  /*0610*/  @!P3 DADD R18, R16, R18 ;  /* 0x000000001012b229 */ /* 0x010fd60000000012 */
[----:B------:R-:W0:Y:S01]  /*0620*/  @!P5 LDC.64 R16, c[0x0][0x380] ;  /* 0x0000e000ff10db82 */ /* 0x000e220000000a00 */
[----:B------:R-:W2:Y:S01]  /*0630*/  @!P4 LDG.E.64 R12, desc[UR10][R12.64] ;  /* 0x0000000a0c0cc981 */ /* 0x000ea2000c1e1b00 */
[----:B0-----:R-:W-:-:S06]  /*0640*/  @!P5 IMAD.WIDE R16, R23, 0x8, R16 ;  /* 0x000000081710d825 */ /* 0x001fcc00078e0210 */
[----:B------:R-:W3:Y:S01]  /*0650*/  @!P5 LDG.E.64 R16, desc[UR10][R16.64] ;  /* 0x0000000a1010d981 */ /* 0x000ee2000c1e1b00 */
[----:B------:R-:W0:Y:S08]  /*0660*/  @!P3 F2F.F32.F64 R4, R18 ;  /* 0x000000120004b310 */ /* 0x000e300000301000 */
[----:B0-----:R-:W2:Y:S01]  /*0670*/  @!P4 F2F.F64.F32 R20, R4 ;  /* 0x000000040014c310 */ /* 0x001ea20000201800 */
[----:B------:R-:W-:-:S05]  /*0680*/  @!P0 VIADD R6, R6, 0x1 ;  /* 0x0000000106068836 */ /* 0x000fca0000000000 */
[----:B------:R-:W-:Y:S01]  /*0690*/  @!P1 IADD3 R6, PT, PT, R6, 0x1, RZ ;  /* 0x0000000106069810 */ /* 0x000fe20007ffe0ff */
[----:B------:R-:W-:-:S04]  /*06a0*/  UIADD3 UR4, UPT, UPT, UR4, 0x8, URZ ;  /* 0x0000000804047890 */ /* 0x000fc8000fffe0ff */
[----:B------:R-:W-:Y:S01]  /*06b0*/  @!P2 VIADD R6, R6, 0x1 ;  /* 0x000000010606a836 */ /* 0x000fe20000000000 */
[----:B------:R-:W-:-:S03]  /*06c0*/  UISETP.NE.AND UP1, UPT, UR4, URZ, UPT ;  /* 0x000000ff0400728c */ /* 0x000fc6000bf25270 */
[----:B------:R-:W-:Y:S01]  /*06d0*/  @!P3 VIADD R6, R6, 0x1 ;  /* 0x000000010606b836 */ /* 0x000fe20000000000 */
[----:B------:R-:W-:-:S03]  /*06e0*/  IADD3 R10, P0, PT, R10, 0x40, RZ ;  /* 0x000000400a0a7810 */ /* 0x000fc60007f1e0ff */
[----:B------:R-:W-:-:S04]  /*06f0*/  @!P4 VIADD R6, R6, 0x1 ;  /* 0x000000010606c836 */ /* 0x000fc80000000000 */
[----:B------:R-:W-:Y:S02]  /*0700*/  @!P5 VIADD R6, R6, 0x1 ;  /* 0x000000010606d836 */ /* 0x000fe40000000000 */
[----:B------:R-:W-:Y:S02]  /*0710*/  IMAD.X R11, RZ, RZ, R11, P0 ;  /* 0x000000ffff0b7224 */ /* 0x000fe400000e060b */
[----:B------:R-:W-:Y:S01]  /*0720*/  @!P6 VIADD R6, R6, 0x1 ;  /* 0x000000010606e836 */ /* 0x000fe20000000000 */
[----:B--2---:R-:W-:-:S06]  /*0730*/  @!P4 DADD R20, R20, R12 ;  /* 0x000000001414c229 */ /* 0x004fcc000000000c */
[----:B------:R-:W0:Y:S08]  /*0740*/  @!P4 F2F.F32.F64 R4, R20 ;  /* 0x000000140004c310 */ /* 0x000e300000301000 */
[----:B0-----:R-:W3:Y:S02]  /*0750*/  @!P5 F2F.F64.F32 R12, R4 ;  /* 0x00000004000cd310 */ /* 0x001ee40000201800 */
[----:B---3--:R-:W-:-:S06]  /*0760*/  @!P5 DADD R12, R12, R16 ;  /* 0x000000000c0cd229 */ /* 0x008fcc0000000010 */
[----:B------:R-:W0:Y:S01]  /*0770*/  @!P5 F2F.F32.F64 R4, R12 ;  /* 0x0000000c0004d310 */ /* 0x000e220000301000 */
[----:B------:R-:W-:-:S04]  /*0780*/  IMAD.MOV.U32 R17, RZ, RZ, R7 ;  /* 0x000000ffff117224 */ /* 0x000fc800078e0007 */
[----:B------:R-:W-:-:S03]  /*0790*/  IMAD.IADD R0, R0, 0x1, R17 ;  /* 0x0000000100007824 */ /* 0x000fc600078e0211 */
[----:B0-----:R-:W5:Y:S02]  /*07a0*/  @!P6 F2F.F64.F32 R12, R4 ;  /* 0x00000004000ce310 */ /* 0x001f640000201800 */
[----:B------:R-:W-:-:S05]  /*07b0*/  IADD3 R0, PT, PT, R0, R17, RZ ;  /* 0x0000001100007210 */ /* 0x000fca0007ffe0ff */
[----:B------:R-:W-:Y:S01]  /*07c0*/  IMAD.IADD R0, R0, 0x1, R17 ;  /* 0x0000000100007824 */ /* 0x000fe200078e0211 */
[----:B-----5:R-:W-:-:S04]  /*07d0*/  @!P6 DADD R14, R12, R14 ;  /* 0x000000000c0ee229 */ /* 0x020fc8000000000e */
[-C--:B------:R-:W-:Y:S02]  /*07e0*/  IADD3 R0, PT, PT, R0, R17.reuse, RZ ;  /* 0x0000001100007210 */ /* 0x080fe40007ffe0ff */
[----:B------:R0:W3:Y:S02]  /*07f0*/  @!P6 F2F.F32.F64 R4, R14 ;  /* 0x0000000e0004e310 */ /* 0x0000e40000301000 */
[----:B------:R-:W-:-:S04]  /*0800*/  IADD3 R0, PT, PT, R0, R17, RZ ;  /* 0x0000001100007210 */ /* 0x000fc80007ffe0ff */
[----:B------:R-:W-:Y:S01]  /*0810*/  IADD3 R0, PT, PT, R0, R17, RZ ;  /* 0x0000001100007210 */ /* 0x000fe20007ffe0ff */
[C---:B------:R-:W-:Y:S01]  /*0820*/  IMAD R22, R17.reuse, 0x8, R22 ;  /* 0x0000000811167824 */ /* 0x040fe200078e0216 */
[C---:B------:R-:W-:Y:S01]  /*0830*/  LEA R25, R17.reuse, R25, 0x3 ;  /* 0x0000001911197211 */ /* 0x040fe200078e18ff */
[C---:B------:R-:W-:Y:S01]  /*0840*/  IMAD R26, R17.reuse, 0x8, R26 ;  /* 0x00000008111a7824 */ /* 0x040fe200078e021a */
[C---:B------:R-:W-:Y:S01]  /*0850*/  LEA R28, R17.reuse, R28, 0x3 ;  /* 0x0000001c111c7211 */ /* 0x040fe200078e18ff */
[C---:B------:R-:W-:Y:S01]  /*0860*/  IMAD R24, R17.reuse, 0x8, R24 ;  /* 0x0000000811187824 */ /* 0x040fe200078e0218 */
[C---:B------:R-:W-:Y:S02]  /*0870*/  LEA R27, R17.reuse, R27, 0x3 ;  /* 0x0000001b111b7211 */ /* 0x040fe400078e18ff */
[C---:B------:R-:W-:Y:S02]  /*0880*/  LEA R23, R17.reuse, R23, 0x3 ;  /* 0x0000001711177211 */ /* 0x040fe400078e18ff */
[----:B------:R-:W-:Y:S01]  /*0890*/  LEA R0, R17, R0, 0x1 ;  /* 0x0000000011007211 */ /* 0x000fe200078e08ff */
[----:B0--3--:R-:W-:Y:S06]  /*08a0*/  BRA.U UP1, `(.L_x_22) ;  /* 0xfffffff901907547 */ /* 0x009fec000b83ffff */
.L_x_21:
[----:B------:R-:W-:Y:S05]  /*08b0*/  BRA.U !UP0, `(.L_x_23) ;  /* 0x00000005086c7547 */ /* 0x000fea000b800000 */
[----:B------:R-:W0:Y:S01]  /*08c0*/  LDCU UR4, c[0x0][0x398] ;  /* 0x00007300ff0477ac */ /* 0x000e220008000800 */
[----:B------:R-:W-:Y:S02]  /*08d0*/  UISETP.GE.U32.AND UP0, UPT, UR8, 0x4, UPT ;  /* 0x000000040800788c */ /* 0x000fe4000bf06070 */
[----:B0-----:R-:W-:-:S04]  /*08e0*/  ULOP3.LUT UR5, UR4, 0x3, URZ, 0xc0, !UPT ;  /* 0x0000000304057892 */ /* 0x001fc8000f8ec0ff */
[----:B------:R-:W-:-:S03]  /*08f0*/  UISETP.NE.AND UP1, UPT, UR5, URZ, UPT ;  /* 0x000000ff0500728c */ /* 0x000fc6000bf25270 */
[----:B------:R-:W-:Y:S08]  /*0900*/  BRA.U !UP0, `(.L_x_24) ;  /* 0x0000000108ac7547 */ /* 0x000ff0000b800000 */
[----:B------:R-:W0:Y:S02]  /*0910*/  LDC.64 R10, c[0x0][0x390] ;  /* 0x0000e400ff0a7b82 */ /* 0x000e240000000a00 */
[----:B0-----:R-:W-:-:S05]  /*0920*/  IMAD.WIDE.U32 R20, R5, 0x8, R10 ;  /* 0x0000000805147825 */ /* 0x001fca00078e000a */
[----:B------:R-:W1:Y:S04]  /*0930*/  LDG.E.64 R10, desc[UR10][R20.64] ;  /* 0x0000000a140a7981 */ /* 0x000e68000c1e1b00 */
[----:B------:R-:W2:Y:S04]  /*0940*/  LDG.E.64 R18, desc[UR10][R20.64+0x8] ;  /* 0x0000080a14127981 */ /* 0x000ea8000c1e1b00 */
[----:B------:R-:W3:Y:S04]  /*0950*/  LDG.E.64 R14, desc[UR10][R20.64+0x10] ;  /* 0x0000100a140e7981 */ /* 0x000ee8000c1e1b00 */
[----:B------:R-:W4:Y:S01]  /*0960*/  LDG.E.64 R12, desc[UR10][R20.64+0x18] ;  /* 0x0000180a140c7981 */ /* 0x000f22000c1e1b00 */
[----:B-1----:R-:W-:-:S02]  /*0970*/  DSETP.NEU.AND P0, PT, R10, R8, PT ;  /* 0x000000080a00722a */ /* 0x002fc40003f0d000 */
[----:B--2---:R-:W-:-:S12]  /*0980*/  DSETP.NEU.AND P1, PT, R18, R8, PT ;  /* 0x000000081200722a */ /* 0x004fd80003f2d000 */
[----:B------:R-:W0:Y:S08]  /*0990*/  @!P0 LDC.64 R10, c[0x0][0x380] ;  /* 0x0000e000ff0a8b82 */ /* 0x000e300000000a00 */
[----:B------:R-:W1:Y:S01]  /*09a0*/  @!P1 LDC.64 R18, c[0x0][0x380] ;  /* 0x0000e000ff129b82 */ /* 0x000e620000000a00 */
[----:B0-----:R-:W-:-:S06]  /*09b0*/  @!P0 IMAD.WIDE R10, R0, 0x8, R10 ;  /* 0x00000008000a8825 */ /* 0x001fcc00078e020a */
[----:B------:R-:W2:Y:S01]  /*09c0*/  @!P0 LDG.E.64 R10, desc[UR10][R10.64] ;  /* 0x0000000a0a0a8981 */ /* 0x000ea2000c1e1b00 */
[----:B------:R-:W-:Y:S01]  /*09d0*/  IADD3 R0, PT, PT, R0, R17, RZ ;  /* 0x0000001100007210 */ /* 0x000fe20007ffe0ff */
[----:B---3--:R-:W-:-:S04]  /*09e0*/  DSETP.NEU.AND P2, PT, R14, R8, PT ;  /* 0x000000080e00722a */ /* 0x008fc80003f4d000 */
[----:B-1----:R-:W-:-:S06]  /*09f0*/  @!P1 IMAD.WIDE R14, R0, 0x8, R18 ;  /* 0x00000008000e9825 */ /* 0x002fcc00078e0212 */
[----:B------:R-:W3:Y:S01]  /*0a00*/  @!P1 LDG.E.64 R14, desc[UR10][R14.64] ;  /* 0x0000000a0e0e9981 */ /* 0x000ee2000c1e1b00 */
[----:B------:R-:W-:Y:S01]  /*0a10*/  IMAD.IADD R0, R0, 0x1, R17 ;  /* 0x0000000100007824 */ /* 0x000fe200078e0211 */
[----:B----4-:R-:W-:Y:S02]  /*0a20*/  DSETP.NEU.AND P3, PT, R12, R8, PT ;  /* 0x000000080c00722a */ /* 0x010fe40003f6d000 */
[----:B------:R-:W0:-:S12]  /*0a30*/  @!P2 LDC.64 R18, c[0x0][0x380] ;  /* 0x0000e000ff12ab82 */ /* 0x000e180000000a00 */
[----:B------:R-:W1:Y:S01]  /*0a40*/  @!P3 LDC.64 R12, c[0x0][0x380] ;  /* 0x0000e000ff0cbb82 */ /* 0x000e620000000a00 */
[----:B0-----:R-:W-:-:S06]  /*0a50*/  @!P2 IMAD.WIDE R18, R0, 0x8, R18 ;  /* 0x000000080012a825 */ /* 0x001fcc00078e0212 */
[----:B------:R-:W4:Y:S01]  /*0a60*/  @!P2 LDG.E.64 R18, desc[UR10][R18.64] ;  /* 0x0000000a1212a981 */ /* 0x000f22000c1e1b00 */
[----:B------:R-:W-:-:S05]  /*0a70*/  IADD3 R0, PT, PT, R0, R17, RZ ;  /* 0x0000001100007210 */ /* 0x000fca0007ffe0ff */
[----:B-1----:R-:W-:-:S06]  /*0a80*/  @!P3 IMAD.WIDE R12, R0, 0x8, R12 ;  /* 0x00000008000cb825 */ /* 0x002fcc00078e020c */
[----:B------:R-:W5:Y:S01]  /*0a90*/  @!P3 LDG.E.64 R12, desc[UR10][R12.64] ;  /* 0x0000000a0c0cb981 */ /* 0x000f62000c1e1b00 */
[----:B------:R-:W2:Y:S01]  /*0aa0*/  @!P0 F2F.F64.F32 R20, R4 ;  /* 0x0000000400148310 */ /* 0x000ea20000201800 */
[----:B------:R-:W-:Y:S01]  /*0ab0*/  @!P0 VIADD R6, R6, 0x1 ;  /* 0x0000000106068836 */ /* 0x000fe20000000000 */
[----:B------:R-:W-:Y:S01]  /*0ac0*/  IADD3 R5, PT, PT, R5, 0x4, RZ ;  /* 0x0000000405057810 */ /* 0x000fe20007ffe0ff */
[----:B------:R-:W-:-:S03]  /*0ad0*/  IMAD.IADD R0, R0, 0x1, R17 ;  /* 0x0000000100007824 */ /* 0x000fc600078e0211 */
[----:B------:R-:W-:-:S05]  /*0ae0*/  @!P1 IADD3 R6, PT, PT, R6, 0x1, RZ ;  /* 0x0000000106069810 */ /* 0x000fca0007ffe0ff */
[----:B------:R-:W-:-:S05]  /*0af0*/  @!P2 VIADD R6, R6, 0x1 ;  /* 0x000000010606a836 */ /* 0x000fca0000000000 */
[----:B------:R-:W-:Y:S01]  /*0b00*/  @!P3 IADD3 R6, PT, PT, R6, 0x1, RZ ;  /* 0x000000010606b810 */ /* 0x000fe20007ffe0ff */
[----:B--2---:R-:W-:-:S06]  /*0b10*/  @!P0 DADD R10, R20, R10 ;  /* 0x00000000140a8229 */ /* 0x004fcc000000000a */
[----:B------:R-:W0:Y:S08]  /*0b20*/  @!P0 F2F.F32.F64 R4, R10 ;  /* 0x0000000a00048310 */ /* 0x000e300000301000 */
[----:B0-----:R-:W3:Y:S02]  /*0b30*/  @!P1 F2F.F64.F32 R20, R4 ;  /* 0x0000000400149310 */ /* 0x001ee40000201800 */
[----:B---3--:R-:W-:-:S06]  /*0b40*/  @!P1 DADD R14, R20, R14 ;  /* 0x00000000140e9229 */ /* 0x008fcc000000000e */
[----:B------:R-:W0:Y:S08]  /*0b50*/  @!P1 F2F.F32.F64 R4, R14 ;  /* 0x0000000e00049310 */ /* 0x000e300000301000 */
[----:B0-----:R-:W4:Y:S02]  /*0b60*/  @!P2 F2F.F64.F32 R20, R4 ;  /* 0x000000040014a310 */ /* 0x001f240000201800 */
[----:B----4-:R-:W-:-:S06]  /*0b70*/  @!P2 DADD R18, R20, R18 ;  /* 0x000000001412a229 */ /* 0x010fcc0000000012 */
[----:B------:R-:W0:Y:S08]  /*0b80*/  @!P2 F2F.F32.F64 R4, R18 ;  /* 0x000000120004a310 */ /* 0x000e300000301000 */
[----:B0-----:R-:W5:Y:S02]  /*0b90*/  @!P3 F2F.F64.F32 R20, R4 ;  /* 0x000000040014b310 */ /* 0x001f640000201800 */
[----:B-----5:R-:W-:-:S06]  /*0ba0*/  @!P3 DADD R12, R20, R12 ;  /* 0x00000000140cb229 */ /* 0x020fcc000000000c */
[----:B------:R0:W2:Y:S05]  /*0bb0*/  @!P3 F2F.F32.F64 R4, R12 ;  /* 0x0000000c0004b310 */ /* 0x0000aa0000301000 */
.L_x_24:
[----:B------:R-:W-:Y:S05]  /*0bc0*/  BRA.U !UP1, `(.L_x_23) ;  /* 0x0000000109a87547 */ /* 0x000fea000b800000 */
[----:B------:R-:W-:Y:S02]  /*0bd0*/  UISETP.NE.AND UP0, UPT, UR5, 0x1, UPT ;  /* 0x000000010500788c */ /* 0x000fe4000bf05270 */
[----:B------:R-:W-:-:S04]  /*0be0*/  ULOP3.LUT UR4, UR4, 0x1, URZ, 0xc0, !UPT ;  /* 0x0000000104047892 */ /* 0x000fc8000f8ec0ff */
[----:B------:R-:W-:-:S03]  /*0bf0*/  UISETP.NE.U32.AND UP1, UPT, UR4, 0x1, UPT ;  /* 0x000000010400788c */ /* 0x000fc6000bf25070 */
[----:B------:R-:W-:Y:S08]  /*0c00*/  BRA.U !UP0, `(.L_x_25) ;  /* 0x00000001085c7547 */ /* 0x000ff0000b800000 */
[----:B------:R-:W3:Y:S02]  /*0c10*/  LDC.64 R10, c[0x0][0x390] ;  /* 0x0000e400ff0a7b82 */ /* 0x000ee40000000a00 */
[----:B---3--:R-:W-:-:S05]  /*0c20*/  IMAD.WIDE.U32 R14, R5, 0x8, R10 ;  /* 0x00000008050e7825 */ /* 0x008fca00078e000a */
[----:B------:R-:W1:Y:S04]  /*0c30*/  LDG.E.64 R10, desc[UR10][R14.64] ;  /* 0x0000000a0e0a7981 */ /* 0x000e68000c1e1b00 */
[----:B0-----:R-:W3:Y:S01]  /*0c40*/  LDG.E.64 R12, desc[UR10][R14.64+0x8] ;  /* 0x0000080a0e0c7981 */ /* 0x001ee2000c1e1b00 */
[--C-:B-1----:R-:W-:Y:S02]  /*0c50*/  DSETP.NEU.AND P0, PT, R10, R8.reuse, PT ;  /* 0x000000080a00722a */ /* 0x102fe40003f0d000 */
[----:B---3--:R-:W-:-:S12]  /*0c60*/  DSETP.NEU.AND P1, PT, R12, R8, PT ;  /* 0x000000080c00722a */ /* 0x008fd80003f2d000 */
[----:B------:R-:W0:Y:S02]  /*0c70*/  @!P0 LDC.64 R10, c[0x0][0x380] ;  /* 0x0000e000ff0a8b82 */ /* 0x000e240000000a00 */
[----:B0-----:R-:W-:-:S06]  /*0c80*/  @!P0 IMAD.WIDE R18, R0, 0x8, R10 ;  /* 0x0000000800128825 */ /* 0x001fcc00078e020a */
[----:B------:R-:W0:Y:S01]  /*0c90*/  @!P1 LDC.64 R10, c[0x0][0x380] ;  /* 0x0000e000ff0a9b82 */ /* 0x000e220000000a00 */
[----:B------:R-:W3:Y:S01]  /*0ca0*/  @!P0 LDG.E.64 R18, desc[UR10][R18.64] ;  /* 0x0000000a12128981 */ /* 0x000ee2000c1e1b00 */
[----:B------:R-:W-:-:S04]  /*0cb0*/  IMAD.IADD R0, R0, 0x1, R17 ;  /* 0x0000000100007824 */ /* 0x000fc800078e0211 */
[----:B0-----:R-:W-:-:S06]  /*0cc0*/  @!P1 IMAD.WIDE R10, R0, 0x8, R10 ;  /* 0x00000008000a9825 */ /* 0x001fcc00078e020a */
[----:B------:R-:W4:Y:S01]  /*0cd0*/  @!P1 LDG.E.64 R10, desc[UR10][R10.64] ;  /* 0x0000000a0a0a9981 */ /* 0x000f22000c1e1b00 */
[----:B--2---:R-:W3:Y:S01]  /*0ce0*/  @!P0 F2F.F64.F32 R12, R4 ;  /* 0x00000004000c8310 */ /* 0x004ee20000201800 */
[----:B------:R-:W-:Y:S01]  /*0cf0*/  @!P0 IADD3 R6, PT, PT, R6, 0x1, RZ ;  /* 0x0000000106068810 */ /* 0x000fe20007ffe0ff */
[----:B------:R-:W-:Y:S01]  /*0d00*/  IMAD.IADD R0, R0, 0x1, R17 ;  /* 0x0000000100007824 */ /* 0x000fe200078e0211 */
[----:B------:R-:W-:-:S03]  /*0d10*/  IADD3 R5, PT, PT, R5, 0x2, RZ ;  /* 0x0000000205057810 */ /* 0x000fc60007ffe0ff */
[----:B------:R-:W-:Y:S01]  /*0d20*/  @!P1 VIADD R6, R6, 0x1 ;  /* 0x0000000106069836 */ /* 0x000fe20000000000 */
[----:B---3--:R-:W-:-:S06]  /*0d30*/  @!P0 DADD R14, R12, R18 ;  /* 0x000000000c0e8229 */ /* 0x008fcc0000000012 */
[----:B------:R-:W0:Y:S08]  /*0d40*/  @!P0 F2F.F32.F64 R4, R14 ;  /* 0x0000000e00048310 */ /* 0x000e300000301000 */
[----:B0-----:R-:W4:Y:S02]  /*0d50*/  @!P1 F2F.F64.F32 R12, R4 ;  /* 0x00000004000c9310 */ /* 0x001f240000201800 */
[----:B----4-:R-:W-:-:S06]  /*0d60*/  @!P1 DADD R12, R12, R10 ;  /* 0x000000000c0c9229 */ /* 0x010fcc000000000a */
[----:B------:R3:W4:Y:S05]  /*0d70*/  @!P1 F2F.F32.F64 R4, R12 ;  /* 0x0000000c00049310 */ /* 0x00072a0000301000 */
.L_x_25:
[----:B------:R-:W-:Y:S05]  /*0d80*/  BRA.U UP1, `(.L_x_23) ;  /* 0x0000000101387547 */ /* 0x000fea000b800000 */
[----:B------:R-:W5:Y:S02]  /*0d90*/  LDC.64 R10, c[0x0][0x390] ;  /* 0x0000e400ff0a7b82 */ /* 0x000f640000000a00 */
[----:B-----5:R-:W-:-:S06]  /*0da0*/  IMAD.WIDE.U32 R10, R5, 0x8, R10 ;  /* 0x00000008050a7825 */ /* 0x020fcc00078e000a */
[----:B------:R-:W1:Y:S01]  /*0db0*/  LDG.E.64 R10, desc[UR10][R10.64] ;  /* 0x0000000a0a0a7981 */ /* 0x000e62000c1e1b00 */
[----:B------:R-:W-:Y:S01]  /*0dc0*/  BSSY.RECONVERGENT B0, `(.L_x_23) ;  /* 0x000000a000007945 */ /* 0x000fe20003800200 */
[----:B-1----:R-:W-:-:S14]  /*0dd0*/  DSETP.NEU.AND P0, PT, R10, R8, PT ;  /* 0x000000080a00722a */ /* 0x002fdc0003f0d000 */
[----:B------:R-:W-:Y:S05]  /*0de0*/  @P0 BRA `(.L_x_26) ;  /* 0x00000000001c0947 */ /* 0x000fea0003800000 */
[----:B------:R-:W1:Y:S02]  /*0df0*/  LDC.64 R8, c[0x0][0x380] ;  /* 0x0000e000ff087b82 */ /* 0x000e640000000a00 */
[----:B-1----:R-:W-:-:S06]  /*0e00*/  IMAD.WIDE R8, R0, 0x8, R8 ;  /* 0x0000000800087825 */ /* 0x002fcc00078e0208 */
[----:B------:R-:W5:Y:S01]  /*0e10*/  LDG.E.64 R8, desc[UR10][R8.64] ;  /* 0x0000000a08087981 */ /* 0x000f62000c1e1b00 */
[----:B--2-4-:R-:W5:Y:S01]  /*0e20*/  F2F.F64.F32 R10, R4 ;  /* 0x00000004000a7310 */ /* 0x014f620000201800 */
[----:B------:R-:W-:Y:S01]  /*0e30*/  IADD3 R6, PT, PT, R6, 0x1, RZ ;  /* 0x0000000106067810 */ /* 0x000fe20007ffe0ff */
[----:B-----5:R-:W-:-:S06]  /*0e40*/  DADD R10, R10, R8 ;  /* 0x000000000a0a7229 */ /* 0x020fcc0000000008 */
[----:B------:R1:W2:Y:S05]  /*0e50*/  F2F.F32.F64 R4, R10 ;  /* 0x0000000a00047310 */ /* 0x0002aa0000301000 */
.L_x_26:
[----:B------:R-:W-:Y:S05]  /*0e60*/  BSYNC.RECONVERGENT B0 ;  /* 0x0000000000007941 */ /* 0x000fea0003800200 */
.L_x_23:
[----:B------:R-:W-:-:S07]  /*0e70*/  I2FP.F32.S32 R7, R6 ;  /* 0x0000000600077245 */ /* 0x000fce0000201400 */
.L_x_20:
[----:B------:R-:W5:Y:S01]  /*0e80*/  MUFU.RCP R0, R7 ;  /* 0x0000000700007308 */ /* 0x000f620000001000 */
[----:B------:R-:W-:Y:S07]  /*0e90*/  BSSY.RECONVERGENT B0, `(.L_x_27) ;  /* 0x000000c000007945 */ /* 0x000fee0003800200 */
[----:B--2-4-:R-:W2:Y:S01]  /*0ea0*/  FCHK P0, R4, R7 ;  /* 0x0000000704007302 */ /* 0x014ea20000000000 */
[----:B-----5:R-:W-:-:S04]  /*0eb0*/  FFMA R5, R0, -R7, 1 ;  /* 0x3f80000000057423 */ /* 0x020fc80000000807 */
[----:B------:R-:W-:-:S04]  /*0ec0*/  FFMA R5, R0, R5, R0 ;  /* 0x0000000500057223 */ /* 0x000fc80000000000 */
[----:B-1----:R-:W-:-:S04]  /*0ed0*/  FFMA R9, R5, R4, RZ ;  /* 0x0000000405097223 */ /* 0x002fc800000000ff */
[----:B------:R-:W-:-:S04]  /*0ee0*/  FFMA R0, R9, -R7, R4 ;  /* 0x8000000709007223 */ /* 0x000fc80000000004 */
[----:B------:R-:W-:Y:S01]  /*0ef0*/  FFMA R5, R5, R0, R9 ;  /* 0x0000000005057223 */ /* 0x000fe20000000009 */
[----:B--2---:R-:W-:Y:S06]  /*0f00*/  @!P0 BRA `(.L_x_28) ;  /* 0x0000000000108947 */ /* 0x004fec0003800000 */
[----:B------:R-:W-:Y:S01]  /*0f10*/  IMAD.MOV.U32 R5, RZ, RZ, R7 ;  /* 0x000000ffff057224 */ /* 0x000fe200078e0007 */
[----:B------:R-:W-:-:S07]  /*0f20*/  MOV R6, 0xf40 ;  /* 0x00000f4000067802 */ /* 0x000fce0000000f00 */
[----:B0--3--:R-:W-:Y:S05]  /*0f30*/  CALL.REL.NOINC `($__internal_1_$__cuda_sm3x_div_rn_noftz_f32_slowpath) ;  /* 0x0000000000247944 */ /* 0x009fea0003c00000 */
[----:B------:R-:W-:-:S07]  /*0f40*/  MOV R5, R0 ;  /* 0x0000000000057202 */ /* 0x000fce0000000f00 */
.L_x_28:
[----:B------:R-:W-:Y:S05]  /*0f50*/  BSYNC.RECONVERGENT B0 ;  /* 0x0000000000007941 */ /* 0x000fea0003800200 */
.L_x_27:
[----:B------:R-:W1:Y:S01]  /*0f60*/  LDC.64 R6, c[0x0][0x388] ;  /* 0x0000e200ff067b82 */ /* 0x000e620000000a00 */
[----:B------:R-:W2:Y:S01]  /*0f70*/  LDCU UR4, c[0x0][0x39c] ;  /* 0x00007380ff0477ac */ /* 0x000ea20008000800 */
[----:B------:R-:W4:Y:S01]  /*0f80*/  F2F.F64.F32 R4, R5 ;  /* 0x0000000500047310 */ /* 0x000f220000201800 */
[----:B--2---:R-:W-:-:S04]  /*0f90*/  IMAD R3, R3, UR4, R2 ;  /* 0x0000000403037c24 */ /* 0x004fc8000f8e0202 */
[----:B-1----:R-:W-:-:S05]  /*0fa0*/  IMAD.WIDE R2, R3, 0x8, R6 ;  /* 0x0000000803027825 */ /* 0x002fca00078e0206 */
[----:B----4-:R-:W-:Y:S01]  /*0fb0*/  STG.E.64 desc[UR10][R2.64], R4 ;  /* 0x0000000402007986 */ /* 0x010fe2000c101b0a */
[----:B------:R-:W-:Y:S05]  /*0fc0*/  EXIT ;  /* 0x000000000000794d */ /* 0x000fea0003800000 */
        .weak           $__internal_1_$__cuda_sm3x_div_rn_noftz_f32_slowpath
        .type           $__internal_1_$__cuda_sm3x_div_rn_noftz_f32_slowpath,@function
        .size           $__internal_1_$__cuda_sm3x_div_rn_noftz_f32_slowpath,(.L_x_42 - $__internal_1_$__cuda_sm3x_div_rn_noftz_f32_slowpath)
$__internal_1_$__cuda_sm3x_div_rn_noftz_f32_slowpath:
[----:B------:R-:W-:Y:S01]  /*0fd0*/  SHF.R.U32.HI R7, RZ, 0x17, R5 ;  /* 0x00000017ff077819 */ /* 0x000fe20000011605 */
[----:B------:R-:W-:Y:S01]  /*0fe0*/  BSSY.RECONVERGENT B1, `(.L_x_29) ;  /* 0x0000062000017945 */ /* 0x000fe20003800200 */
[----:B------:R-:W-:Y:S02]  /*0ff0*/  SHF.R.U32.HI R0, RZ, 0x17, R4 ;  /* 0x00000017ff007819 */ /* 0x000fe40000011604 */
[----:B------:R-:W-:Y:S02]  /*1000*/  LOP3.LUT R12, R7, 0xff, RZ, 0xc0, !PT ;  /* 0x000000ff070c7812 */ /* 0x000fe400078ec0ff */
[----:B------:R-:W-:-:S03]  /*1010*/  LOP3.LUT R10, R0, 0xff, RZ, 0xc0, !PT ;  /* 0x000000ff000a7812 */ /* 0x000fc600078ec0ff */
[----:B------:R-:W-:Y:S01]  /*1020*/  VIADD R8, R12, 0xffffffff ;  /* 0xffffffff0c087836 */ /* 0x000fe20000000000 */
[----:B------:R-:W-:-:S04]  /*1030*/  IADD3 R0, PT, PT, R10, -0x1, RZ ;  /* 0xffffffff0a007810 */ /* 0x000fc80007ffe0ff */
[----:B------:R-:W-:-:S04]  /*1040*/  ISETP.GT.U32.AND P0, PT, R8, 0xfd, PT ;  /* 0x000000fd0800780c */ /* 0x000fc80003f04070 */
[----:B------:R-:W-:-:S13]  /*1050*/  ISETP.GT.U32.OR P0, PT, R0, 0xfd, P0 ;  /* 0x000000fd0000780c */ /* 0x000fda0000704470 */
[----:B------:R-:W-:Y:S01]  /*1060*/  @!P0 IMAD.MOV.U32 R7, RZ, RZ, RZ ;  /* 0x000000ffff078224 */ /* 0x000fe200078e00ff */
[----:B------:R-:W-:Y:S06]  /*1070*/  @!P0 BRA `(.L_x_30) ;  /* 0x00000000005c8947 */ /* 0x000fec0003800000 */
[----:B------:R-:W-:Y:S02]  /*1080*/  FSETP.GTU.FTZ.AND P0, PT, |R4|, +INF , PT ;  /* 0x7f8000000400780b */ /* 0x000fe40003f1c200 */
[----:B------:R-:W-:-:S04]  /*1090*/  FSETP.GTU.FTZ.AND P1, PT, |R5|, +INF , PT ;  /* 0x7f8000000500780b */ /* 0x000fc80003f3c200 */
[----:B------:R-:W-:-:S13]  /*10a0*/  PLOP3.LUT P0, PT, P0, P1, PT, 0xf8, 0x8f ;  /* 0x00000000008f781c */ /* 0x000fda0000703f70 */
[----:B------:R-:W-:Y:S05]  /*10b0*/  @P0 BRA `(.L_x_31) ;  /* 0x00000004004c0947 */ /* 0x000fea0003800000 */
[----:B------:R-:W-:-:S13]  /*10c0*/  LOP3.LUT P0, RZ, R5, 0x7fffffff, R4, 0xc8, !PT ;  /* 0x7fffffff05ff7812 */ /* 0x000fda000780c804 */
[----:B------:R-:W-:Y:S05]  /*10d0*/  @!P0 BRA `(.L_x_32) ;  /* 0x00000004003c8947 */ /* 0x000fea0003800000 */
[C---:B------:R-:W-:Y:S02]  /*10e0*/  FSETP.NEU.FTZ.AND P0, PT, |R4|.reuse, +INF , PT ;  /* 0x7f8000000400780b */ /* 0x040fe40003f1d200 */
[----:B------:R-:W-:Y:S02]  /*10f0*/  FSETP.NEU.FTZ.AND P2, PT, |R5|, +INF , PT ;  /* 0x7f8000000500780b */ /* 0x000fe40003f5d200 */
[----:B------:R-:W-:-:S11]  /*1100*/  FSETP.NEU.FTZ.AND P1, PT, |R4|, +INF , PT ;  /* 0x7f8000000400780b */ /* 0x000fd60003f3d200 */
[----:B------:R-:W-:Y:S05]  /*1110*/  @!P2 BRA !P0, `(.L_x_32) ;  /* 0x00000004002ca947 */ /* 0x000fea0004000000 */
[----:B------:R-:W-:-:S04]  /*1120*/  LOP3.LUT P0, RZ, R4, 0x7fffffff, RZ, 0xc0, !PT ;  /* 0x7fffffff04ff7812 */ /* 0x000fc8000780c0ff */
[----:B------:R-:W-:-:S13]  /*1130*/  PLOP3.LUT P0, PT, P2, P0, PT, 0x2f, 0xf2 ;  /* 0x0000000000f2781c */ /* 0x000fda0001700577 */
[----:B------:R-:W-:Y:S05]  /*1140*/  @P0 BRA `(.L_x_33) ;  /* 0x0000000400180947 */ /* 0x000fea0003800000 */
[----:B------:R-:W-:-:S04]  /*1150*/  LOP3.LUT P0, RZ, R5, 0x7fffffff, RZ, 0xc0, !PT ;  /* 0x7fffffff05ff7812 */ /* 0x000fc8000780c0ff */
[----:B------:R-:W-:-:S13]  /*1160*/  PLOP3.LUT P0, PT, P1, P0, PT, 0x2f, 0xf2 ;  /* 0x0000000000f2781c */ /* 0x000fda0000f00577 */
[----:B------:R-:W-:Y:S05]  /*1170*/  @P0 BRA `(.L_x_34) ;  /* 0x0000000400000947 */ /* 0x000fea0003800000 */
[----:B------:R-:W-:Y:S02]  /*1180*/  ISETP.GE.AND P0, PT, R0, RZ, PT ;  /* 0x000000ff0000720c */ /* 0x000fe40003f06270 */
[----:B------:R-:W-:-:S11]  /*1190*/  ISETP.GE.AND P1, PT, R8, RZ, PT ;  /* 0x000000ff0800720c */ /* 0x000fd60003f26270 */
[----:B------:R-:W-:Y:S01]  /*11a0*/  @P0 MOV R7, RZ ;  /* 0x000000ff00070202 */ /* 0x000fe20000000f00 */
[----:B------:R-:W-:Y:S02]  /*11b0*/  @!P0 IMAD.MOV.U32 R7, RZ, RZ, -0x40 ;  /* 0xffffffc0ff078424 */ /* 0x000fe400078e00ff */
[----:B------:R-:W-:Y:S01]  /*11c0*/  @!P0 FFMA R4, R4, 1.84467440737095516160e+19, RZ ;  /* 0x5f80000004048823 */ /* 0x000fe200000000ff */
[----:B------:R-:W-:Y:S02]  /*11d0*/  @!P1 FFMA R5, R5, 1.84467440737095516160e+19, RZ ;  /* 0x5f80000005059823 */ /* 0x000fe400000000ff */
[----:B------:R-:W-:-:S07]  /*11e0*/  @!P1 IADD3 R7, PT, PT, R7, 0x40, RZ ;  /* 0x0000004007079810 */ /* 0x000fce0007ffe0ff */
.L_x_30:
[----:B------:R-:W-:Y:S01]  /*11f0*/  LEA R0, R12, 0xc0800000, 0x17 ;  /* 0xc08000000c007811 */ /* 0x000fe200078eb8ff */
[----:B------:R-:W-:Y:S04]  /*1200*/  BSSY.RECONVERGENT B2, `(.L_x_35) ;  /* 0x0000036000027945 */ /* 0x000fe80003800200 */
[----:B------:R-:W-:Y:S01]  /*1210*/  IMAD.IADD R8, R5, 0x1, -R0 ;  /* 0x0000000105087824 */ /* 0x000fe200078e0a00 */
[----:B------:R-:W-:-:S03]  /*1220*/  IADD3 R5, PT, PT, R10, -0x7f, RZ ;  /* 0xffffff810a057810 */ /* 0x000fc60007ffe0ff */
[----:B------:R0:W1:Y:S01]  /*1230*/  MUFU.RCP R9, R8 ;  /* 0x0000000800097308 */ /* 0x0000620000001000 */
[----:B------:R-:W-:Y:S01]  /*1240*/  FADD.FTZ R11, -R8, -RZ ;  /* 0x800000ff080b7221 */ /* 0x000fe20000010100 */
[C---:B------:R-:W-:Y:S01]  /*1250*/  IMAD R0, R5.reuse, -0x800000, R4 ;  /* 0xff80000005007824 */ /* 0x040fe200078e0204 */
[----:B0-----:R-:W-:-:S05]  /*1260*/  IADD3 R8, PT, PT, R5, 0x7f, -R12 ;  /* 0x0000007f05087810 */ /* 0x001fca0007ffe80c */
[----:B------:R-:W-:Y:S02]  /*1270*/  IMAD.IADD R7, R8, 0x1, R7 ;  /* 0x0000000108077824 */ /* 0x000fe400078e0207 */
[----:B-1----:R-:W-:-:S04]  /*1280*/  FFMA R10, R9, R11, 1 ;  /* 0x3f800000090a7423 */ /* 0x002fc8000000000b */
[----:B------:R-:W-:-:S04]  /*1290*/  FFMA R13, R9, R10, R9 ;  /* 0x0000000a090d7223 */ /* 0x000fc80000000009 */
[----:B------:R-:W-:-:S04]  /*12a0*/  FFMA R4, R0, R13, RZ ;  /* 0x0000000d00047223 */ /* 0x000fc800000000ff */
[----:B------:R-:W-:-:S04]  /*12b0*/  FFMA R9, R11, R4, R0 ;  /* 0x000000040b097223 */ /* 0x000fc80000000000 */
[----:B------:R-:W-:-:S04]  /*12c0*/  FFMA R10, R13, R9, R4 ;  /* 0x000000090d0a7223 */ /* 0x000fc80000000004 */
[----:B------:R-:W-:-:S04]  /*12d0*/  FFMA R11, R11, R10, R0 ;  /* 0x0000000a0b0b7223 */ /* 0x000fc80000000000 */
[----:B------:R-:W-:-:S05]  /*12e0*/  FFMA R0, R13, R11, R10 ;  /* 0x0000000b0d007223 */ /* 0x000fca000000000a */
[----:B------:R-:W-:-:S04]  /*12f0*/  SHF.R.U32.HI R4, RZ, 0x17, R0 ;  /* 0x00000017ff047819 */ /* 0x000fc80000011600 */
[----:B------:R-:W-:-:S04]  /*1300*/  LOP3.LUT R4, R4, 0xff, RZ, 0xc0, !PT ;  /* 0x000000ff04047812 */ /* 0x000fc800078ec0ff */
[----:B------:R-:W-:-:S05]  /*1310*/  IADD3 R9, PT, PT, R4, R7, RZ ;  /* 0x0000000704097210 */ /* 0x000fca0007ffe0ff */
[----:B------:R-:W-:-:S05]  /*1320*/  VIADD R4, R9, 0xffffffff ;  /* 0xffffffff09047836 */ /* 0x000fca0000000000 */
[----:B------:R-:W-:-:S13]  /*1330*/  ISETP.GE.U32.AND P0, PT, R4, 0xfe, PT ;  /* 0x000000fe0400780c */ /* 0x000fda0003f06070 */
[----:B------:R-:W-:Y:S05]  /*1340*/  @!P0 BRA `(.L_x_36) ;  /* 0x0000000000808947 */ /* 0x000fea0003800000 */
[----:B------:R-:W-:-:S13]  /*1350*/  ISETP.GT.AND P0, PT, R9, 0xfe, PT ;  /* 0x000000fe0900780c */ /* 0x000fda0003f04270 */
[----:B------:R-:W-:Y:S05]  /*1360*/  @P0 BRA `(.L_x_37) ;  /* 0x00000000006c0947 */ /* 0x000fea0003800000 */
[----:B------:R-:W-:-:S13]  /*1370*/  ISETP.GE.AND P0, PT, R9, 0x1, PT ;  /* 0x000000010900780c */ /* 0x000fda0003f06270 */
[----:B------:R-:W-:Y:S05]  /*1380*/  @P0 BRA `(.L_x_38) ;  /* 0x0000000000740947 */ /* 0x000fea0003800000 */
[----:B------:R-:W-:Y:S02]  /*1390*/  ISETP.GE.AND P0, PT, R9, -0x18, PT ;  /* 0xffffffe80900780c */ /* 0x000fe40003f06270 */
[----:B------:R-:W-:-:S11]  /*13a0*/  LOP3.LUT R0, R0, 0x80000000, RZ, 0xc0, !PT ;  /* 0x8000000000007812 */ /* 0x000fd600078ec0ff */
[----:B------:R-:W-:Y:S05]  /*13b0*/  @!P0 BRA `(.L_x_38) ;  /* 0x0000000000688947 */ /* 0x000fea0003800000 */
[-CC-:B------:R-:W-:Y:S01]  /*13c0*/  FFMA.RZ R4, R13, R11.reuse, R10.reuse ;  /* 0x0000000b0d047223 */ /* 0x180fe2000000c00a */
[----:B------:R-:W-:Y:S01]  /*13d0*/  IADD3 R8, PT, PT, R9, 0x20, RZ ;  /* 0x0000002009087810 */ /* 0x000fe20007ffe0ff */
[-CC-:B------:R-:W-:Y:S01]  /*13e0*/  FFMA.RM R5, R13, R11.reuse, R10.reuse ;  /* 0x0000000b0d057223 */ /* 0x180fe2000000400a */
[----:B------:R-:W-:Y:S02]  /*13f0*/  ISETP.NE.AND P2, PT, R9, RZ, PT ;  /* 0x000000ff0900720c */ /* 0x000fe40003f45270 */
[----:B------:R-:W-:Y:S01]  /*1400*/  LOP3.LUT R7, R4, 0x7fffff, RZ, 0xc0, !PT ;  /* 0x007fffff04077812 */ /* 0x000fe200078ec0ff */
[----:B------:R-:W-:Y:S01]  /*1410*/  FFMA.RP R4, R13, R11, R10 ;  /* 0x0000000b0d047223 */ /* 0x000fe2000000800a */
[----:B------:R-:W-:Y:S01]  /*1420*/  ISETP.NE.AND P1, PT, R9, RZ, PT ;  /* 0x000000ff0900720c */ /* 0x000fe20003f25270 */
[----:B------:R-:W-:Y:S01]  /*1430*/  IMAD.MOV R9, RZ, RZ, -R9 ;  /* 0x000000ffff097224 */ /* 0x000fe200078e0a09 */
[----:B------:R-:W-:Y:S02]  /*1440*/  LOP3.LUT R7, R7, 0x800000, RZ, 0xfc, !PT ;  /* 0x0080000007077812 */ /* 0x000fe400078efcff */
[----:B------:R-:W-:-:S02]  /*1450*/  FSETP.NEU.FTZ.AND P0, PT, R4, R5, PT ;  /* 0x000000050400720b */ /* 0x000fc40003f1d000 */
[----:B------:R-:W-:Y:S02]  /*1460*/  SHF.L.U32 R8, R7, R8, RZ ;  /* 0x0000000807087219 */ /* 0x000fe400000006ff */
[----:B------:R-:W-:Y:S02]  /*1470*/  SEL R4, R9, RZ, P2 ;  /* 0x000000ff09047207 */ /* 0x000fe40001000000 */
[----:B------:R-:W-:Y:S02]  /*1480*/  ISETP.NE.AND P1, PT, R8, RZ, P1 ;  /* 0x000000ff0800720c */ /* 0x000fe40000f25270 */
[----:B------:R-:W-:Y:S02]  /*1490*/  SHF.R.U32.HI R4, RZ, R4, R7 ;  /* 0x00000004ff047219 */ /* 0x000fe40000011607 */
[----:B------:R-:W-:Y:S02]  /*14a0*/  PLOP3.LUT P0, PT, P0, P1, PT, 0xf8, 0x8f ;  /* 0x00000000008f781c */ /* 0x000fe40000703f70 */
[----:B------:R-:W-:-:S02]  /*14b0*/  SHF.R.U32.HI R8, RZ, 0x1, R4 ;  /* 0x00000001ff087819 */ /* 0x000fc40000011604 */
[----:B------:R-:W-:-:S04]  /*14c0*/  SEL R5, RZ, 0x1, !P0 ;  /* 0x00000001ff057807 */ /* 0x000fc80004000000 */
[----:B------:R-:W-:-:S04]  /*14d0*/  LOP3.LUT R5, R5, 0x1, R8, 0xf8, !PT ;  /* 0x0000000105057812 */ /* 0x000fc800078ef808 */
[----:B------:R-:W-:-:S04]  /*14e0*/  LOP3.LUT R5, R5, R4, RZ, 0xc0, !PT ;  /* 0x0000000405057212 */ /* 0x000fc800078ec0ff */
[----:B------:R-:W-:-:S04]  /*14f0*/  IADD3 R5, PT, PT, R8, R5, RZ ;  /* 0x0000000508057210 */ /* 0x000fc80007ffe0ff */
[----:B------:R-:W-:Y:S01]  /*1500*/  LOP3.LUT R0, R5, R0, RZ, 0xfc, !PT ;  /* 0x0000000005007212 */ /* 0x000fe200078efcff */
[----:B------:R-:W-:Y:S06]  /*1510*/  BRA `(.L_x_38) ;  /* 0x0000000000107947 */ /* 0x000fec0003800000 */
.L_x_37:
[----:B------:R-:W-:-:S04]  /*1520*/  LOP3.LUT R0, R0, 0x80000000, RZ, 0xc0, !PT ;  /* 0x8000000000007812 */ /* 0x000fc800078ec0ff */
[----:B------:R-:W-:Y:S01]  /*1530*/  LOP3.LUT R0, R0, 0x7f800000, RZ, 0xfc, !PT ;  /* 0x7f80000000007812 */ /* 0x000fe200078efcff */
[----:B------:R-:W-:Y:S06]  /*1540*/  BRA `(.L_x_38) ;  /* 0x0000000000047947 */ /* 0x000fec0003800000 */
.L_x_36:
[----:B------:R-:W-:-:S07]  /*1550*/  IMAD R0, R7, 0x800000, R0 ;  /* 0x0080000007007824 */ /* 0x000fce00078e0200 */
.L_x_38:
[----:B------:R-:W-:Y:S05]  /*1560*/  BSYNC.RECONVERGENT B2 ;  /* 0x0000000000027941 */ /* 0x000fea0003800200 */
.L_x_35:
[----:B------:R-:W-:Y:S05]  /*1570*/  BRA `(.L_x_39) ;  /* 0x0000000000207947 */ /* 0x000fea0003800000 */
.L_x_34:
[----:B------:R-:W-:-:S04]  /*1580*/  LOP3.LUT R0, R5, 0x80000000, R4, 0x48, !PT ;  /* 0x8000000005007812 */ /* 0x000fc800078e4804 */
[----:B------:R-:W-:Y:S01]  /*1590*/  LOP3.LUT R0, R0, 0x7f800000, RZ, 0xfc, !PT ;  /* 0x7f80000000007812 */ /* 0x000fe200078efcff */
[----:B------:R-:W-:Y:S06]  /*15a0*/  BRA `(.L_x_39) ;  /* 0x0000000000147947 */ /* 0x000fec0003800000 */
.L_x_33:
[----:B------:R-:W-:Y:S01]  /*15b0*/  LOP3.LUT R0, R5, 0x80000000, R4, 0x48, !PT ;  /* 0x8000000005007812 */ /* 0x000fe200078e4804 */
[----:B------:R-:W-:Y:S06]  /*15c0*/  BRA `(.L_x_39) ;  /* 0x00000000000c7947 */ /* 0x000fec0003800000 */
.L_x_32:
[----:B------:R-:W0:Y:S01]  /*15d0*/  MUFU.RSQ R0, -QNAN ;  /* 0xffc0000000007908 */ /* 0x000e220000001400 */
[----:B------:R-:W-:Y:S05]  /*15e0*/  BRA `(.L_x_39) ;  /* 0x0000000000047947 */ /* 0x000fea0003800000 */
.L_x_31:
[----:B------:R-:W-:-:S07]  /*15f0*/  FADD.FTZ R0, R4, R5 ;  /* 0x0000000504007221 */ /* 0x000fce0000010000 */
.L_x_39:
[----:B------:R-:W-:Y:S05]  /*1600*/  BSYNC.RECONVERGENT B1 ;  /* 0x0000000000017941 */ /* 0x000fea0003800200 */
.L_x_29:
[----:B------:R-:W-:-:S04]  /*1610*/  HFMA2 R7, -RZ, RZ, 0, 0 ;  /* 0x00000000ff077431 */ /* 0x000fc800000001ff */
[----:B0-----:R-:W-:Y:S05]  /*1620*/  RET.REL.NODEC R6 `(_Z15updateCentroidsPdS_S_iii) ;  /* 0xffffffe806747950 */ /* 0x001fea0003c3ffff */
.L_x_40:
        /* <DEDUP_REMOVED lines=13> */
.L_x_42:


//--------------------- .nv.shared._Z8Kernel04PdPiS0_S_i --------------------------
	.section	.nv.shared._Z8Kernel04PdPiS0_S_i,"aw",@nobits
	.sectionflags	@""
	.align	16
	.zero		1024


//--------------------- .nv.shared.reserved.0     --------------------------
	.section	.nv.shared.reserved.0,"aw",@nobits
	.weak		__nv_reservedSMEM_offset_0_alias
	.size		__nv_reservedSMEM_offset_0_alias, 0, 64
	.other		__nv_reservedSMEM_offset_0_alias,@"STO_CUDA_RESERVED_SHARED STV_DEFAULT"
__nv_reservedSMEM_offset_0_alias:
	.zero		0
	.zero		64


//--------------------- .nv.shared._Z5UDistiiiPdS_S_ --------------------------
	.section	.nv.shared._Z5UDistiiiPdS_S_,"aw",@nobits
	.sectionflags	@""
	.align	16
	.zero		1024


//--------------------- .nv.shared._Z15updateCentroidsPdS_S_iii --------------------------
	.section	.nv.shared._Z15updateCentroidsPdS_S_iii,"aw",@nobits
	.sectionflags	@""
	.align	16
	.zero		1024


//--------------------- .nv.constant0._Z8Kernel04PdPiS0_S_i --------------------------
	.section	.nv.constant0._Z8Kernel04PdPiS0_S_i,"a",@progbits
	.sectionflags	@""
	.align	4
.nv.constant0._Z8Kernel04PdPiS0_S_i:
	.zero		932


//--------------------- .nv.constant0._Z5UDistiiiPdS_S_ --------------------------
	.section	.nv.constant0._Z5UDistiiiPdS_S_,"a",@progbits
	.sectionflags	@""
	.align	4
.nv.constant0._Z5UDistiiiPdS_S_:
	.zero		936


//--------------------- .nv.constant0._Z15updateCentroidsPdS_S_iii --------------------------
	.section	.nv.constant0._Z15updateCentroidsPdS_S_iii,"a",@progbits
	.sectionflags	@""
	.align	4
.nv.constant0._Z15updateCentroidsPdS_S_iii:
	.zero		932


//--------------------- SYMBOLS --------------------------

	.type		.nv.reservedSmem.offset0,@object
	.size		.nv.reservedSmem.offset0,0x4
	.type		.nv.reservedSmem.cap,@object
	.size		.nv.reservedSmem.cap,0x4
